	.headerflags	@"EF_CUDA_TEXMODE_UNIFIED EF_CUDA_64BIT_ADDRESS EF_CUDA_SM86 EF_CUDA_VIRTUAL_SM(EF_CUDA_SM86)"
	.elftype	@"ET_EXEC"


//--------------------- .nv.info                  --------------------------
	.section	.nv.info,"",@"SHT_CUDA_INFO"
	.align	4


	//----- nvinfo : EIATTR_REGCOUNT
	.align		4
        /*0000*/ 	.byte	0x04, 0x2f
        /*0002*/ 	.short	(.L_1 - .L_0)
	.align		4
.L_0:
        /*0004*/ 	.word	index@(triton_mm)
        /*0008*/ 	.word	0x00000080


	//----- nvinfo : EIATTR_MAX_STACK_SIZE
	.align		4
.L_1:
        /*000c*/ 	.byte	0x04, 0x23
        /*000e*/ 	.short	(.L_3 - .L_2)
	.align		4
.L_2:
        /*0010*/ 	.word	index@(triton_mm)
        /*0014*/ 	.word	0x00000000


	//----- nvinfo : EIATTR_MIN_STACK_SIZE
	.align		4
.L_3:
        /*0018*/ 	.byte	0x04, 0x12
        /*001a*/ 	.short	(.L_5 - .L_4)
	.align		4
.L_4:
        /*001c*/ 	.word	index@(triton_mm)
        /*0020*/ 	.word	0x00000010


	//----- nvinfo : EIATTR_FRAME_SIZE
	.align		4
.L_5:
        /*0024*/ 	.byte	0x04, 0x11
        /*0026*/ 	.short	(.L_7 - .L_6)
	.align		4
.L_6:
        /*0028*/ 	.word	index@(triton_mm)
        /*002c*/ 	.word	0x00000010
.L_7:


//--------------------- .nv.info.triton_mm        --------------------------
	.section	.nv.info.triton_mm,"",@"SHT_CUDA_INFO"
	.align	4


	//----- nvinfo : EIATTR_CUDA_API_VERSION
	.align		4
        /*0000*/ 	.byte	0x04, 0x37
        /*0002*/ 	.short	(.L_9 - .L_8)
.L_8:
        /*0004*/ 	.word	0x0000007b


	//----- nvinfo : EIATTR_SW2861232_WAR
	.align		4
.L_9:
        /*0008*/ 	.byte	0x01, 0x35
	.zero		2


	//----- nvinfo : EIATTR_PARAM_CBANK
	.align		4
        /*000c*/ 	.byte	0x04, 0x0a
        /*000e*/ 	.short	(.L_11 - .L_10)
	.align		4
.L_10:
        /*0010*/ 	.word	index@(.nv.constant0.triton_mm)
        /*0014*/ 	.short	0x0160
        /*0016*/ 	.short	0x001c


	//----- nvinfo : EIATTR_CBANK_PARAM_SIZE
	.align		4
.L_11:
        /*0018*/ 	.byte	0x03, 0x19
        /*001a*/ 	.short	0x001c


	//----- nvinfo : EIATTR_KPARAM_INFO
	.align		4
        /*001c*/ 	.byte	0x04, 0x17
        /*001e*/ 	.short	(.L_13 - .L_12)
.L_12:
        /*0020*/ 	.word	0x00000000
        /*0024*/ 	.short	0x0003
        /*0026*/ 	.short	0x0018
        /*0028*/ 	.byte	0x00, 0xf0, 0x11, 0x00


	//----- nvinfo : EIATTR_KPARAM_INFO
	.align		4
.L_13:
        /*002c*/ 	.byte	0x04, 0x17
        /*002e*/ 	.short	(.L_15 - .L_14)
.L_14:
        /*0030*/ 	.word	0x00000000
        /*0034*/ 	.short	0x0002
        /*0036*/ 	.short	0x0010
        /*0038*/ 	.byte	0x00, 0xf0, 0x21, 0x00


	//----- nvinfo : EIATTR_KPARAM_INFO
	.align		4
.L_15:
        /*003c*/ 	.byte	0x04, 0x17
        /*003e*/ 	.short	(.L_17 - .L_16)
.L_16:
        /*0040*/ 	.word	0x00000000
        /*0044*/ 	.short	0x0001
        /*0046*/ 	.short	0x0008
        /*0048*/ 	.byte	0x00, 0xf0, 0x21, 0x00


	//----- nvinfo : EIATTR_KPARAM_INFO
	.align		4
.L_17:
        /*004c*/ 	.byte	0x04, 0x17
        /*004e*/ 	.short	(.L_19 - .L_18)
.L_18:
        /*0050*/ 	.word	0x00000000
        /*0054*/ 	.short	0x0000
        /*0056*/ 	.short	0x0000
        /*0058*/ 	.byte	0x00, 0xf0, 0x21, 0x00


	//----- nvinfo : EIATTR_MAXREG_COUNT
	.align		4
.L_19:
        /*005c*/ 	.byte	0x03, 0x1b
        /*005e*/ 	.short	0x00ff


	//----- nvinfo : EIATTR_EXIT_INSTR_OFFSETS
	.align		4
        /*0060*/ 	.byte	0x04, 0x1c
        /*0062*/ 	.short	(.L_21 - .L_20)


	//   ....[0]....
.L_20:
        /*0064*/ 	.word	0x00000040


	//   ....[1]....
        /*0068*/ 	.word	0x0000bf50


	//   ....[2]....
        /*006c*/ 	.word	0x0000bfa0


	//----- nvinfo : EIATTR_MAX_THREADS
	.align		4
.L_21:
        /*0070*/ 	.byte	0x04, 0x05
        /*0072*/ 	.short	(.L_23 - .L_22)
.L_22:
        /*0074*/ 	.word	0x00000080
        /*0078*/ 	.word	0x00000001
        /*007c*/ 	.word	0x00000001
.L_23:


//--------------------- .nv.rel.action            --------------------------
	.section	.nv.rel.action,"",@"SHT_CUDA_RELOCINFO"
	.align	8
	.sectionentsize	8
        /*0000*/ 	.byte	0x73, 0x00, 0x00, 0x00, 0x00, 0x00, 0x00, 0x00, 0x00, 0x00, 0x00, 0x11, 0x25, 0x00, 0x05, 0x36


//--------------------- .nv.constant0.triton_mm   --------------------------
	.section	.nv.constant0.triton_mm,"a",@progbits
	.align	4
.nv.constant0.triton_mm:
	.zero		380


//--------------------- .text.triton_mm           --------------------------
	.section	.text.triton_mm,"ax",@progbits
	.sectionflags	@"SHF_BARRIERS=1"
	.sectioninfo	@"SHI_REGISTERS=128"
	.align	128
        .global         triton_mm
        .type           triton_mm,@function
        .size           triton_mm,(.L_x_3 - triton_mm)
        .other          triton_mm,@"STO_CUDA_ENTRY STV_DEFAULT"
triton_mm:
.text.triton_mm:
[----:B------:R-:W-:-:S02]  /*0000*/  MOV R1, c[0x0][0x28] ;  /* 0x00000a0000017a02 */ /* 0x000fc40000000f00 */
[----:B------:R-:W-:Y:S02]  /*0010*/  MOV R0, c[0x0][0x178] ;  /* 0x00005e0000007a02 */ /* 0x000fe40000000f00 */
[----:B------:R-:W-:Y:S02]  /*0020*/  IADD3 R1, R1, -0x10, RZ ;  /* 0xfffffff001017810 */ /* 0x000fe40007ffe0ff */
[----:B------:R-:W-:-:S13]  /*0030*/  LOP3.LUT P0, RZ, R0, 0x7fffff, RZ, 0xc0, !PT ;  /* 0x007fffff00ff7812 */ /* 0x000fda000780c0ff */
[----:B------:R-:W-:Y:S05]  /*0040*/  @!P0 EXIT ;  /* 0x000000000000894d */ /* 0x000fea0003800000 */
[----:B------:R-:W1:Y:S01]  /*0050*/  S2R R5, SR_CTAID.X ;  /* 0x0000000000057919 */ /* 0x000e620000002500 */
[----:B------:R-:W-:Y:S01]  /*0060*/  IADD3 R0, R0, 0x3f, RZ ;  /* 0x0000003f00007810 */ /* 0x000fe20007ffe0ff */
[----:B------:R-:W-:Y:S01]  /*0070*/  ULDC.64 UR4, c[0x0][0x118] ;  /* 0x0000460000047ab9 */ /* 0x000fe20000000a00 */
[----:B------:R-:W-:Y:S01]  /*0080*/  MOV R48, 0x4 ;  /* 0x0000000400307802 */ /* 0x000fe20000000f00 */
[----:B------:R-:W2:Y:S01]  /*0090*/  S2R R16, SR_TID.X ;  /* 0x0000000000107919 */ /* 0x000ea20000002100 */
[----:B------:R-:W-:Y:S01]  /*00a0*/  SHF.R.S32.HI R3, RZ, 0x1f, R0 ;  /* 0x0000001fff037819 */ /* 0x000fe20000011400 */
[----:B------:R-:W-:Y:S02]  /*00b0*/  UMOV UR6, URZ ;  /* 0x0000003f00067c82 */ /* 0x000fe40008000000 */
[----:B------:R-:W-:Y:S01]  /*00c0*/  UMOV UR7, URZ ;  /* 0x0000003f00077c82 */ /* 0x000fe20008000000 */
[----:B------:R-:W-:Y:S01]  /*00d0*/  LEA.HI R3, R3, R0, RZ, 0x6 ;  /* 0x0000000003037211 */ /* 0x000fe200078f30ff */
[----:B------:R-:W-:Y:S01]  /*00e0*/  UMOV UR8, 0x20000 ;  /* 0x0002000000087882 */ /* 0x000fe20000000000 */
[----:B-1----:R-:W-:-:S02]  /*00f0*/  SHF.R.S32.HI R2, RZ, 0x1f, R5 ;  /* 0x0000001fff027819 */ /* 0x002fc40000011405 */
[----:B------:R-:W-:Y:S02]  /*0100*/  ISETP.GE.AND P1, PT, R5, RZ, PT ;  /* 0x000000ff0500720c */ /* 0x000fe40003f26270 */
[----:B------:R-:W-:-:S04]  /*0110*/  LEA.HI R4, R2, R5, RZ, 0x7 ;  /* 0x0000000502047211 */ /* 0x000fc800078f38ff */
[----:B------:R-:W-:Y:S02]  /*0120*/  SHF.R.S32.HI R2, RZ, 0x7, R4 ;  /* 0x00000007ff027819 */ /* 0x000fe40000011404 */
[----:B------:R-:W-:Y:S02]  /*0130*/  LOP3.LUT R4, R4, 0xffffff80, RZ, 0xc0, !PT ;  /* 0xffffff8004047812 */ /* 0x000fe400078ec0ff */
[----:B------:R-:W-:Y:S02]  /*0140*/  SHF.L.U32 R6, R2, 0x3, RZ ;  /* 0x0000000302067819 */ /* 0x000fe400000006ff */
[----:B------:R-:W-:Y:S02]  /*0150*/  IADD3 R4, -R4, R5, RZ ;  /* 0x0000000504047210 */ /* 0x000fe40007ffe1ff */
[----:B------:R-:W-:-:S04]  /*0160*/  LEA.HI.SX32 R3, R3, -R6, 0x1a ;  /* 0x8000000603037211 */ /* 0x000fc800078fd2ff */
[----:B------:R-:W-:-:S04]  /*0170*/  IMNMX R7, R3, 0x8, PT ;  /* 0x0000000803077817 */ /* 0x000fc80003800200 */
[-C--:B------:R-:W-:Y:S02]  /*0180*/  IABS R13, R7.reuse ;  /* 0x00000007000d7213 */ /* 0x080fe40000000000 */
[----:B------:R-:W-:Y:S02]  /*0190*/  IABS R10, R7 ;  /* 0x00000007000a7213 */ /* 0x000fe40000000000 */
[----:B------:R-:W1:Y:S02]  /*01a0*/  I2F.RP R0, R13 ;  /* 0x0000000d00007306 */ /* 0x000e640000209400 */
[----:B------:R-:W-:Y:S02]  /*01b0*/  IADD3 R11, RZ, -R10, RZ ;  /* 0x8000000aff0b7210 */ /* 0x000fe40007ffe0ff */
[----:B------:R-:W-:-:S04]  /*01c0*/  IABS R10, R4 ;  /* 0x00000004000a7213 */ /* 0x000fc80000000000 */
[----:B-1----:R-:W1:Y:S02]  /*01d0*/  MUFU.RCP R0, R0 ;  /* 0x0000000000007308 */ /* 0x002e640000001000 */
[----:B-1----:R-:W-:Y:S02]  /*01e0*/  IADD3 R2, R0, 0xffffffe, RZ ;  /* 0x0ffffffe00027810 */ /* 0x002fe40007ffe0ff */
[----:B------:R-:W-:-:S04]  /*01f0*/  IABS R0, c[0x0][0x178] ;  /* 0x00005e0000007a13 */ /* 0x000fc80000000000 */
[----:B------:R1:W3:Y:S02]  /*0200*/  F2I.FTZ.U32.TRUNC.NTZ R3, R2 ;  /* 0x0000000200037305 */ /* 0x0002e4000021f000 */
[----:B-1----:R-:W-:Y:S02]  /*0210*/  MOV R2, RZ ;  /* 0x000000ff00027202 */ /* 0x002fe40000000f00 */
[----:B---3--:R-:W-:-:S05]  /*0220*/  IADD3 R8, RZ, -R3, RZ ;  /* 0x80000003ff087210 */ /* 0x008fca0007ffe0ff */
[----:B------:R-:W-:Y:S01]  /*0230*/  IMAD R9, R8, R13, RZ ;  /* 0x0000000d08097224 */ /* 0x000fe200078e02ff */
[----:B------:R-:W-:-:S03]  /*0240*/  IABS R8, R5 ;  /* 0x0000000500087213 */ /* 0x000fc60000000000 */
[----:B------:R-:W-:Y:S01]  /*0250*/  IMAD.HI.U32 R3, R3, R9, R2 ;  /* 0x0000000903037227 */ /* 0x000fe200078e0002 */
[----:B------:R-:W-:Y:S02]  /*0260*/  MOV R9, R8 ;  /* 0x0000000800097202 */ /* 0x000fe40000000f00 */
[----:B------:R-:W1:Y:S03]  /*0270*/  I2F.RP R8, R0 ;  /* 0x0000000000087306 */ /* 0x000e660000209400 */
[----:B------:R-:W-:-:S04]  /*0280*/  IMAD.HI.U32 R2, R3, R9, RZ ;  /* 0x0000000903027227 */ /* 0x000fc800078e00ff */
[----:B------:R-:W-:Y:S01]  /*0290*/  IMAD R2, R2, R11, R9 ;  /* 0x0000000b02027224 */ /* 0x000fe200078e0209 */
[----:B------:R-:W-:-:S04]  /*02a0*/  LOP3.LUT R9, RZ, R7, RZ, 0x33, !PT ;  /* 0x00000007ff097212 */ /* 0x000fc800078e33ff */
[----:B------:R-:W-:Y:S01]  /*02b0*/  ISETP.GT.U32.AND P0, PT, R13, R2, PT ;  /* 0x000000020d00720c */ /* 0x000fe20003f04070 */
[----:B-1----:R-:W1:-:S12]  /*02c0*/  MUFU.RCP R8, R8 ;  /* 0x0000000800087308 */ /* 0x002e580000001000 */
[----:B------:R-:W-:-:S04]  /*02d0*/  @!P0 IADD3 R2, R2, -R13, RZ ;  /* 0x8000000d02028210 */ /* 0x000fc80007ffe0ff */
[----:B------:R-:W-:Y:S02]  /*02e0*/  ISETP.GT.U32.AND P0, PT, R13, R2, PT ;  /* 0x000000020d00720c */ /* 0x000fe40003f04070 */
[----:B-1----:R-:W-:Y:S01]  /*02f0*/  IADD3 R5, R8, 0xffffffe, RZ ;  /* 0x0ffffffe08057810 */ /* 0x002fe20007ffe0ff */
[----:B------:R-:W-:-:S04]  /*0300*/  IMAD.HI.U32 R8, R3, R10, RZ ;  /* 0x0000000a03087227 */ /* 0x000fc800078e00ff */
[----:B------:R-:W-:Y:S01]  /*0310*/  IMAD R10, R8, R11, R10 ;  /* 0x0000000b080a7224 */ /* 0x000fe200078e020a */
[----:B------:R-:W1:Y:S05]  /*0320*/  F2I.FTZ.U32.TRUNC.NTZ R5, R5 ;  /* 0x0000000500057305 */ /* 0x000e6a000021f000 */
[----:B------:R-:W-:Y:S02]  /*0330*/  @!P0 IADD3 R2, R2, -R13, RZ ;  /* 0x8000000d02028210 */ /* 0x000fe40007ffe0ff */
[----:B------:R-:W-:Y:S02]  /*0340*/  ISETP.NE.AND P0, PT, R7, RZ, PT ;  /* 0x000000ff0700720c */ /* 0x000fe40003f05270 */
[----:B------:R-:W-:-:S02]  /*0350*/  @!P1 IADD3 R2, -R2, RZ, RZ ;  /* 0x000000ff02029210 */ /* 0x000fc40007ffe1ff */
[----:B------:R-:W-:Y:S02]  /*0360*/  ISETP.GT.U32.AND P2, PT, R13, R10, PT ;  /* 0x0000000a0d00720c */ /* 0x000fe40003f44070 */
[----:B------:R-:W-:Y:S02]  /*0370*/  SEL R3, R9, R2, !P0 ;  /* 0x0000000209037207 */ /* 0x000fe40004000000 */
[----:B--2---:R-:W-:Y:S02]  /*0380*/  SHF.R.U32.HI R2, RZ, 0x5, R16 ;  /* 0x00000005ff027819 */ /* 0x004fe40000011610 */
[----:B------:R-:W-:Y:S02]  /*0390*/  IADD3 R6, R6, R3, RZ ;  /* 0x0000000306067210 */ /* 0x000fe40007ffe0ff */
[----:B------:R-:W-:Y:S02]  /*03a0*/  SGXT.U32 R3, R2, 0x2 ;  /* 0x000000020203781a */ /* 0x000fe40000000000 */
[----:B------:R-:W-:-:S02]  /*03b0*/  SHF.L.U32 R6, R6, 0x6, RZ ;  /* 0x0000000606067819 */ /* 0x000fc400000006ff */
[----:B-1----:R-:W-:Y:S02]  /*03c0*/  IADD3 R11, RZ, -R5, RZ ;  /* 0x80000005ff0b7210 */ /* 0x002fe40007ffe0ff */
[----:B------:R-:W-:Y:S02]  /*03d0*/  LOP3.LUT R12, R6, R3, RZ, 0xfc, !PT ;  /* 0x00000003060c7212 */ /* 0x000fe400078efcff */
[----:B------:R-:W-:Y:S01]  /*03e0*/  LOP3.LUT R7, R4, R7, RZ, 0x3c, !PT ;  /* 0x0000000704077212 */ /* 0x000fe200078e3cff */
[----:B------:R-:W-:Y:S01]  /*03f0*/  IMAD R11, R11, R0, RZ ;  /* 0x000000000b0b7224 */ /* 0x000fe200078e02ff */
[----:B------:R-:W-:Y:S02]  /*0400*/  MOV R4, RZ ;  /* 0x000000ff00047202 */ /* 0x000fe40000000f00 */
[----:B------:R-:W-:Y:S02]  /*0410*/  IABS R2, R12 ;  /* 0x0000000c00027213 */ /* 0x000fe40000000000 */
[----:B------:R-:W-:Y:S01]  /*0420*/  @!P2 IADD3 R10, R10, -R13, RZ ;  /* 0x8000000d0a0aa210 */ /* 0x000fe20007ffe0ff */
[----:B------:R-:W-:Y:S01]  /*0430*/  IMAD.HI.U32 R11, R5, R11, R4 ;  /* 0x0000000b050b7227 */ /* 0x000fe200078e0004 */
[----:B------:R-:W-:-:S02]  /*0440*/  MOV R5, R2 ;  /* 0x0000000200057202 */ /* 0x000fc40000000f00 */
[----:B------:R-:W-:Y:S02]  /*0450*/  ISETP.GE.U32.AND P1, PT, R10, R13, PT ;  /* 0x0000000d0a00720c */ /* 0x000fe40003f26070 */
[----:B------:R-:W-:Y:S01]  /*0460*/  LOP3.LUT R13, R6, 0x4, R3, 0xfe, !PT ;  /* 0x00000004060d7812 */ /* 0x000fe200078efe03 */
[----:B------:R-:W-:Y:S01]  /*0470*/  IMAD.HI.U32 R2, R11, R5, RZ ;  /* 0x000000050b027227 */ /* 0x000fe200078e00ff */
[----:B------:R-:W-:Y:S02]  /*0480*/  ISETP.GE.AND P3, PT, R7, RZ, PT ;  /* 0x000000ff0700720c */ /* 0x000fe40003f66270 */
[----:B------:R-:W-:Y:S02]  /*0490*/  IABS R4, R13 ;  /* 0x0000000d00047213 */ /* 0x000fe40000000000 */
[----:B------:R-:W-:Y:S02]  /*04a0*/  IADD3 R2, -R2, RZ, RZ ;  /* 0x000000ff02027210 */ /* 0x000fe40007ffe1ff */
[----:B------:R-:W-:-:S02]  /*04b0*/  @!P2 IADD3 R8, R8, 0x1, RZ ;  /* 0x000000010808a810 */ /* 0x000fc40007ffe0ff */
[----:B------:R-:W-:Y:S01]  /*04c0*/  MOV R7, R4 ;  /* 0x0000000400077202 */ /* 0x000fe20000000f00 */
[----:B------:R-:W-:Y:S01]  /*04d0*/  IMAD R2, R0, R2, R5 ;  /* 0x0000000200027224 */ /* 0x000fe200078e0205 */
[----:B------:R-:W-:Y:S02]  /*04e0*/  @P1 IADD3 R8, R8, 0x1, RZ ;  /* 0x0000000108081810 */ /* 0x000fe40007ffe0ff */
[----:B------:R-:W-:Y:S01]  /*04f0*/  LOP3.LUT R15, R6, 0x8, R3, 0xfe, !PT ;  /* 0x00000008060f7812 */ /* 0x000fe200078efe03 */
[----:B------:R-:W-:Y:S01]  /*0500*/  IMAD.HI.U32 R4, R11, R7, RZ ;  /* 0x000000070b047227 */ /* 0x000fe200078e00ff */
[----:B------:R-:W-:Y:S02]  /*0510*/  ISETP.GT.U32.AND P1, PT, R0, R2, PT ;  /* 0x000000020000720c */ /* 0x000fe40003f24070 */
[----:B------:R-:W-:Y:S02]  /*0520*/  @!P3 IADD3 R8, -R8, RZ, RZ ;  /* 0x000000ff0808b210 */ /* 0x000fe40007ffe1ff */
[----:B------:R-:W-:-:S02]  /*0530*/  IADD3 R4, -R4, RZ, RZ ;  /* 0x000000ff04047210 */ /* 0x000fc40007ffe1ff */
[----:B------:R-:W-:Y:S02]  /*0540*/  SEL R14, R9, R8, !P0 ;  /* 0x00000008090e7207 */ /* 0x000fe40004000000 */
[----:B------:R-:W-:Y:S01]  /*0550*/  IABS R9, R15 ;  /* 0x0000000f00097213 */ /* 0x000fe20000000000 */
[----:B------:R-:W-:Y:S01]  /*0560*/  IMAD R4, R0, R4, R7 ;  /* 0x0000000400047224 */ /* 0x000fe200078e0207 */
[C-C-:B------:R-:W-:Y:S02]  /*0570*/  LOP3.LUT R17, R6.reuse, 0xc, R3.reuse, 0xfe, !PT ;  /* 0x0000000c06117812 */ /* 0x140fe400078efe03 */
[----:B------:R-:W-:Y:S01]  /*0580*/  LOP3.LUT R18, R6, 0x10, R3, 0xfe, !PT ;  /* 0x0000001006127812 */ /* 0x000fe200078efe03 */
[----:B------:R-:W-:Y:S01]  /*0590*/  IMAD.HI.U32 R5, R11, R9, RZ ;  /* 0x000000090b057227 */ /* 0x000fe200078e00ff */
[----:B------:R-:W-:Y:S02]  /*05a0*/  @!P1 IADD3 R2, R2, -R0, RZ ;  /* 0x8000000002029210 */ /* 0x000fe40007ffe0ff */
[----:B------:R-:W-:-:S02]  /*05b0*/  ISETP.GT.U32.AND P2, PT, R0, R4, PT ;  /* 0x000000040000720c */ /* 0x000fc40003f44070 */
[----:B------:R-:W-:Y:S02]  /*05c0*/  ISETP.GT.U32.AND P3, PT, R0, R2, PT ;  /* 0x000000020000720c */ /* 0x000fe40003f64070 */
[----:B------:R-:W-:Y:S02]  /*05d0*/  IADD3 R5, -R5, RZ, RZ ;  /* 0x000000ff05057210 */ /* 0x000fe40007ffe1ff */
[----:B------:R-:W-:Y:S02]  /*05e0*/  IABS R10, R17 ;  /* 0x00000011000a7213 */ /* 0x000fe40000000000 */
[----:B------:R-:W-:Y:S01]  /*05f0*/  ISETP.GE.AND P0, PT, R12, RZ, PT ;  /* 0x000000ff0c00720c */ /* 0x000fe20003f06270 */
[----:B------:R-:W-:Y:S01]  /*0600*/  IMAD R5, R0, R5, R9 ;  /* 0x0000000500057224 */ /* 0x000fe200078e0209 */
[----:B------:R-:W-:Y:S01]  /*0610*/  IABS R12, R18 ;  /* 0x00000012000c7213 */ /* 0x000fe20000000000 */
[----:B------:R-:W-:Y:S01]  /*0620*/  IMAD.HI.U32 R7, R11, R10, RZ ;  /* 0x0000000a0b077227 */ /* 0x000fe200078e00ff */
[----:B------:R-:W-:-:S02]  /*0630*/  ISETP.GE.AND P1, PT, R13, RZ, PT ;  /* 0x000000ff0d00720c */ /* 0x000fc40003f26270 */
[----:B------:R-:W-:Y:S01]  /*0640*/  @!P2 IADD3 R4, R4, -R0, RZ ;  /* 0x800000000404a210 */ /* 0x000fe20007ffe0ff */
[----:B------:R-:W-:Y:S01]  /*0650*/  IMAD.HI.U32 R8, R11, R12, RZ ;  /* 0x0000000c0b087227 */ /* 0x000fe200078e00ff */
[----:B------:R-:W-:Y:S02]  /*0660*/  @!P3 IADD3 R2, R2, -R0, RZ ;  /* 0x800000000202b210 */ /* 0x000fe40007ffe0ff */
[C---:B------:R-:W-:Y:S02]  /*0670*/  ISETP.GT.U32.AND P3, PT, R0.reuse, R5, PT ;  /* 0x000000050000720c */ /* 0x040fe40003f64070 */
[----:B------:R-:W-:Y:S02]  /*0680*/  ISETP.GT.U32.AND P6, PT, R0, R4, PT ;  /* 0x000000040000720c */ /* 0x000fe40003fc4070 */
[----:B------:R-:W-:Y:S02]  /*0690*/  IADD3 R7, -R7, RZ, RZ ;  /* 0x000000ff07077210 */ /* 0x000fe40007ffe1ff */
[----:B------:R-:W-:-:S02]  /*06a0*/  IADD3 R13, -R8, RZ, RZ ;  /* 0x000000ff080d7210 */ /* 0x000fc40007ffe1ff */
[----:B------:R-:W-:Y:S01]  /*06b0*/  LOP3.LUT R8, R6, 0x14, R3, 0xfe, !PT ;  /* 0x0000001406087812 */ /* 0x000fe200078efe03 */
[----:B------:R-:W-:Y:S01]  /*06c0*/  IMAD R7, R0, R7, R10 ;  /* 0x0000000700077224 */ /* 0x000fe200078e020a */
[----:B------:R-:W-:Y:S01]  /*06d0*/  @!P0 IADD3 R2, -R2, RZ, RZ ;  /* 0x000000ff02028210 */ /* 0x000fe20007ffe1ff */
[----:B------:R-:W-:Y:S01]  /*06e0*/  IMAD R9, R0, R13, R12 ;  /* 0x0000000d00097224 */ /* 0x000fe200078e020c */
[----:B------:R-:W-:Y:S02]  /*06f0*/  IABS R13, R8 ;  /* 0x00000008000d7213 */ /* 0x000fe40000000000 */
[-C--:B------:R-:W-:Y:S02]  /*0700*/  @!P3 IADD3 R5, R5, -R0.reuse, RZ ;  /* 0x800000000505b210 */ /* 0x080fe40007ffe0ff */
[----:B------:R-:W-:Y:S02]  /*0710*/  @!P6 IADD3 R4, R4, -R0, RZ ;  /* 0x800000000404e210 */ /* 0x000fe40007ffe0ff */
[----:B------:R-:W-:-:S02]  /*0720*/  ISETP.GT.U32.AND P6, PT, R0, R7, PT ;  /* 0x000000070000720c */ /* 0x000fc40003fc4070 */
[----:B------:R-:W-:Y:S02]  /*0730*/  ISETP.GT.U32.AND P3, PT, R0, R5, PT ;  /* 0x000000050000720c */ /* 0x000fe40003f64070 */
[----:B------:R-:W-:Y:S01]  /*0740*/  ISETP.GE.AND P0, PT, R8, RZ, PT ;  /* 0x000000ff0800720c */ /* 0x000fe20003f06270 */
[----:B------:R-:W-:Y:S01]  /*0750*/  IMAD.HI.U32 R8, R11, R13, RZ ;  /* 0x0000000d0b087227 */ /* 0x000fe200078e00ff */
[----:B------:R-:W-:Y:S02]  /*0760*/  LOP3.LUT R10, R6, 0x18, R3, 0xfe, !PT ;  /* 0x00000018060a7812 */ /* 0x000fe400078efe03 */
[----:B------:R-:W-:Y:S02]  /*0770*/  ISETP.GE.AND P4, PT, R15, RZ, PT ;  /* 0x000000ff0f00720c */ /* 0x000fe40003f86270 */
[----:B------:R-:W-:Y:S02]  /*0780*/  IADD3 R8, -R8, RZ, RZ ;  /* 0x000000ff08087210 */ /* 0x000fe40007ffe1ff */
[----:B------:R-:W-:-:S02]  /*0790*/  IABS R15, R10 ;  /* 0x0000000a000f7213 */ /* 0x000fc40000000000 */
[----:B------:R-:W-:Y:S01]  /*07a0*/  @!P6 IADD3 R7, R7, -R0, RZ ;  /* 0x800000000707e210 */ /* 0x000fe20007ffe0ff */
[C---:B------:R-:W-:Y:S01]  /*07b0*/  IMAD R13, R0.reuse, R8, R13 ;  /* 0x00000008000d7224 */ /* 0x040fe200078e020d */
[----:B------:R-:W-:Y:S01]  /*07c0*/  @!P3 IADD3 R5, R5, -R0, RZ ;  /* 0x800000000505b210 */ /* 0x000fe20007ffe0ff */
[----:B------:R-:W-:Y:S01]  /*07d0*/  IMAD.HI.U32 R8, R11, R15, RZ ;  /* 0x0000000f0b087227 */ /* 0x000fe200078e00ff */
[C---:B------:R-:W-:Y:S02]  /*07e0*/  ISETP.GT.U32.AND P3, PT, R0.reuse, R9, PT ;  /* 0x000000090000720c */ /* 0x040fe40003f64070 */
[----:B------:R-:W-:Y:S02]  /*07f0*/  ISETP.GT.U32.AND P6, PT, R0, R7, PT ;  /* 0x000000070000720c */ /* 0x000fe40003fc4070 */
[----:B------:R-:W-:Y:S02]  /*0800*/  IADD3 R8, -R8, RZ, RZ ;  /* 0x000000ff08087210 */ /* 0x000fe40007ffe1ff */
[----:B------:R-:W-:-:S02]  /*0810*/  ISETP.GE.AND P2, PT, R18, RZ, PT ;  /* 0x000000ff1200720c */ /* 0x000fc40003f46270 */
[----:B------:R-:W-:Y:S01]  /*0820*/  LOP3.LUT R18, R6, 0x1c, R3, 0xfe, !PT ;  /* 0x0000001c06127812 */ /* 0x000fe200078efe03 */
[----:B------:R-:W-:Y:S01]  /*0830*/  IMAD R15, R0, R8, R15 ;  /* 0x00000008000f7224 */ /* 0x000fe200078e020f */
[----:B------:R-:W-:Y:S02]  /*0840*/  ISETP.GE.AND P5, PT, R17, RZ, PT ;  /* 0x000000ff1100720c */ /* 0x000fe40003fa6270 */
[----:B------:R-:W-:Y:S02]  /*0850*/  IABS R17, R18 ;  /* 0x0000001200117213 */ /* 0x000fe40000000000 */
[----:B------:R-:W-:Y:S02]  /*0860*/  @!P3 IADD3 R9, R9, -R0, RZ ;  /* 0x800000000909b210 */ /* 0x000fe40007ffe0ff */
[----:B------:R-:W-:Y:S02]  /*0870*/  @!P1 IADD3 R4, -R4, RZ, RZ ;  /* 0x000000ff04049210 */ /* 0x000fe40007ffe1ff */
[----:B------:R-:W-:-:S02]  /*0880*/  ISETP.GT.U32.AND P3, PT, R0, R15, PT ;  /* 0x0000000f0000720c */ /* 0x000fc40003f64070 */
[----:B------:R-:W-:Y:S01]  /*0890*/  ISETP.GE.AND P1, PT, R10, RZ, PT ;  /* 0x000000ff0a00720c */ /* 0x000fe20003f26270 */
[----:B------:R-:W-:Y:S01]  /*08a0*/  IMAD.HI.U32 R10, R11, R17, RZ ;  /* 0x000000110b0a7227 */ /* 0x000fe200078e00ff */
[----:B------:R-:W-:Y:S02]  /*08b0*/  @!P6 IADD3 R7, R7, -R0, RZ ;  /* 0x800000000707e210 */ /* 0x000fe40007ffe0ff */
[----:B------:R-:W-:Y:S02]  /*08c0*/  ISETP.GT.U32.AND P6, PT, R0, R13, PT ;  /* 0x0000000d0000720c */ /* 0x000fe40003fc4070 */
[C-C-:B------:R-:W-:Y:S02]  /*08d0*/  LOP3.LUT R20, R6.reuse, 0x20, R3.reuse, 0xfe, !PT ;  /* 0x0000002006147812 */ /* 0x140fe400078efe03 */
[----:B------:R-:W-:Y:S02]  /*08e0*/  LOP3.LUT R22, R6, 0x24, R3, 0xfe, !PT ;  /* 0x0000002406167812 */ /* 0x000fe400078efe03 */
[----:B------:R-:W-:-:S02]  /*08f0*/  IADD3 R10, -R10, RZ, RZ ;  /* 0x000000ff0a0a7210 */ /* 0x000fc40007ffe1ff */
[----:B------:R-:W-:Y:S02]  /*0900*/  IABS R19, R20 ;  /* 0x0000001400137213 */ /* 0x000fe40000000000 */
[----:B------:R-:W-:Y:S01]  /*0910*/  IABS R21, R22 ;  /* 0x0000001600157213 */ /* 0x000fe20000000000 */
[C---:B------:R-:W-:Y:S01]  /*0920*/  IMAD R17, R0.reuse, R10, R17 ;  /* 0x0000000a00117224 */ /* 0x040fe200078e0211 */
[-C--:B------:R-:W-:Y:S01]  /*0930*/  @!P3 IADD3 R15, R15, -R0.reuse, RZ ;  /* 0x800000000f0fb210 */ /* 0x080fe20007ffe0ff */
[----:B------:R-:W-:Y:S01]  /*0940*/  IMAD.HI.U32 R12, R11, R19, RZ ;  /* 0x000000130b0c7227 */ /* 0x000fe200078e00ff */
[C---:B------:R-:W-:Y:S02]  /*0950*/  ISETP.GT.U32.AND P3, PT, R0.reuse, R9, PT ;  /* 0x000000090000720c */ /* 0x040fe40003f64070 */
[----:B------:R-:W-:Y:S01]  /*0960*/  @!P6 IADD3 R13, R13, -R0, RZ ;  /* 0x800000000d0de210 */ /* 0x000fe20007ffe0ff */
[----:B------:R-:W-:Y:S01]  /*0970*/  IMAD.HI.U32 R8, R11, R21, RZ ;  /* 0x000000150b087227 */ /* 0x000fe200078e00ff */
[----:B------:R-:W-:-:S02]  /*0980*/  ISETP.GT.U32.AND P6, PT, R0, R17, PT ;  /* 0x000000110000720c */ /* 0x000fc40003fc4070 */
[----:B------:R-:W-:Y:S02]  /*0990*/  IADD3 R12, -R12, RZ, RZ ;  /* 0x000000ff0c0c7210 */ /* 0x000fe40007ffe1ff */
[----:B------:R-:W-:Y:S02]  /*09a0*/  LOP3.LUT R26, R6, 0x2c, R3, 0xfe, !PT ;  /* 0x0000002c061a7812 */ /* 0x000fe400078efe03 */
[----:B------:R-:W-:Y:S01]  /*09b0*/  IADD3 R8, -R8, RZ, RZ ;  /* 0x000000ff08087210 */ /* 0x000fe20007ffe1ff */
[C---:B------:R-:W-:Y:S01]  /*09c0*/  IMAD R19, R0.reuse, R12, R19 ;  /* 0x0000000c00137224 */ /* 0x040fe200078e0213 */
[----:B------:R-:W-:Y:S02]  /*09d0*/  IABS R25, R26 ;  /* 0x0000001a00197213 */ /* 0x000fe40000000000 */
[----:B------:R-:W-:Y:S01]  /*09e0*/  @!P3 IADD3 R9, R9, -R0, RZ ;  /* 0x800000000909b210 */ /* 0x000fe20007ffe0ff */
[C---:B------:R-:W-:Y:S01]  /*09f0*/  IMAD R21, R0.reuse, R8, R21 ;  /* 0x0000000800157224 */ /* 0x040fe200078e0215 */
[----:B------:R-:W-:Y:S01]  /*0a00*/  MOV R8, R5 ;  /* 0x0000000500087202 */ /* 0x000fe20000000f00 */
[----:B------:R-:W-:Y:S01]  /*0a10*/  IMAD.HI.U32 R5, R11, R25, RZ ;  /* 0x000000190b057227 */ /* 0x000fe200078e00ff */
[----:B------:R-:W-:-:S02]  /*0a20*/  ISETP.GT.U32.AND P3, PT, R0, R19, PT ;  /* 0x000000130000720c */ /* 0x000fc40003f64070 */
[----:B------:R-:W-:Y:S02]  /*0a30*/  @!P6 IADD3 R17, R17, -R0, RZ ;  /* 0x800000001111e210 */ /* 0x000fe40007ffe0ff */
[----:B------:R-:W-:Y:S02]  /*0a40*/  IADD3 R5, -R5, RZ, RZ ;  /* 0x000000ff05057210 */ /* 0x000fe40007ffe1ff */
[C---:B------:R-:W-:Y:S02]  /*0a50*/  ISETP.GT.U32.AND P6, PT, R0.reuse, R17, PT ;  /* 0x000000110000720c */ /* 0x040fe40003fc4070 */
[----:B------:R-:W-:Y:S01]  /*0a60*/  @!P5 IADD3 R7, -R7, RZ, RZ ;  /* 0x000000ff0707d210 */ /* 0x000fe20007ffe1ff */
[C---:B------:R-:W-:Y:S01]  /*0a70*/  IMAD R25, R0.reuse, R5, R25 ;  /* 0x0000000500197224 */ /* 0x040fe200078e0219 */
[----:B------:R-:W-:Y:S02]  /*0a80*/  ISETP.GT.U32.AND P5, PT, R0, R15, PT ;  /* 0x0000000f0000720c */ /* 0x000fe40003fa4070 */
[----:B------:R-:W-:-:S02]  /*0a90*/  @!P4 IADD3 R8, -R8, RZ, RZ ;  /* 0x000000ff0808c210 */ /* 0x000fc40007ffe1ff */
[-C--:B------:R-:W-:Y:S02]  /*0aa0*/  @!P3 IADD3 R19, R19, -R0.reuse, RZ ;  /* 0x800000001313b210 */ /* 0x080fe40007ffe0ff */
[C---:B------:R-:W-:Y:S02]  /*0ab0*/  ISETP.GT.U32.AND P3, PT, R0.reuse, R25, PT ;  /* 0x000000190000720c */ /* 0x040fe40003f64070 */
[----:B------:R-:W-:Y:S02]  /*0ac0*/  ISETP.GT.U32.AND P4, PT, R0, R13, PT ;  /* 0x0000000d0000720c */ /* 0x000fe40003f84070 */
[----:B------:R-:W-:Y:S02]  /*0ad0*/  @!P6 IADD3 R17, R17, -R0, RZ ;  /* 0x800000001111e210 */ /* 0x000fe40007ffe0ff */
[----:B------:R-:W-:Y:S02]  /*0ae0*/  ISETP.GE.AND P6, PT, R18, RZ, PT ;  /* 0x000000ff1200720c */ /* 0x000fe40003fc6270 */
[----:B------:R-:W-:-:S02]  /*0af0*/  LOP3.LUT R18, R6, 0x38, R3, 0xfe, !PT ;  /* 0x0000003806127812 */ /* 0x000fc400078efe03 */
[----:B------:R-:W-:Y:S02]  /*0b00*/  LOP3.LUT R30, R6, 0x34, R3, 0xfe, !PT ;  /* 0x00000034061e7812 */ /* 0x000fe400078efe03 */
[----:B------:R-:W-:Y:S02]  /*0b10*/  IABS R31, R18 ;  /* 0x00000012001f7213 */ /* 0x000fe40000000000 */
[----:B------:R-:W-:Y:S02]  /*0b20*/  IABS R29, R30 ;  /* 0x0000001e001d7213 */ /* 0x000fe40000000000 */
[-C--:B------:R-:W-:Y:S01]  /*0b30*/  @!P5 IADD3 R15, R15, -R0.reuse, RZ ;  /* 0x800000000f0fd210 */ /* 0x080fe20007ffe0ff */
[----:B------:R-:W-:Y:S01]  /*0b40*/  IMAD.HI.U32 R12, R11, R31, RZ ;  /* 0x0000001f0b0c7227 */ /* 0x000fe200078e00ff */
[----:B------:R-:W-:Y:S02]  /*0b50*/  @!P3 IADD3 R25, R25, -R0, RZ ;  /* 0x800000001919b210 */ /* 0x000fe40007ffe0ff */
[----:B------:R-:W-:Y:S01]  /*0b60*/  @!P1 IADD3 R15, -R15, RZ, RZ ;  /* 0x000000ff0f0f9210 */ /* 0x000fe20007ffe1ff */
[----:B------:R-:W-:Y:S01]  /*0b70*/  IMAD.HI.U32 R5, R11, R29, RZ ;  /* 0x0000001d0b057227 */ /* 0x000fe200078e00ff */
[----:B------:R-:W-:-:S02]  /*0b80*/  ISETP.GT.U32.AND P1, PT, R0, R25, PT ;  /* 0x000000190000720c */ /* 0x000fc40003f24070 */
[----:B------:R-:W-:Y:S02]  /*0b90*/  LOP3.LUT R24, R6, 0x28, R3, 0xfe, !PT ;  /* 0x0000002806187812 */ /* 0x000fe400078efe03 */
[----:B------:R-:W-:Y:S02]  /*0ba0*/  @!P4 IADD3 R13, R13, -R0, RZ ;  /* 0x800000000d0dc210 */ /* 0x000fe40007ffe0ff */
[----:B------:R-:W-:Y:S02]  /*0bb0*/  ISETP.GT.U32.AND P4, PT, R0, R21, PT ;  /* 0x000000150000720c */ /* 0x000fe40003f84070 */
[----:B------:R-:W-:Y:S02]  /*0bc0*/  IADD3 R12, -R12, RZ, RZ ;  /* 0x000000ff0c0c7210 */ /* 0x000fe40007ffe1ff */
[----:B------:R-:W-:Y:S02]  /*0bd0*/  IADD3 R5, -R5, RZ, RZ ;  /* 0x000000ff05057210 */ /* 0x000fe40007ffe1ff */
[----:B------:R-:W-:Y:S01]  /*0be0*/  IABS R23, R24 ;  /* 0x0000001800177213 */ /* 0x000fe20000000000 */
[C---:B------:R-:W-:Y:S01]  /*0bf0*/  IMAD R31, R0.reuse, R12, R31 ;  /* 0x0000000c001f7224 */ /* 0x040fe200078e021f */
[----:B------:R-:W-:Y:S01]  /*0c00*/  @!P2 IADD3 R9, -R9, RZ, RZ ;  /* 0x000000ff0909a210 */ /* 0x000fe20007ffe1ff */
[C---:B------:R-:W-:Y:S01]  /*0c10*/  IMAD R29, R0.reuse, R5, R29 ;  /* 0x00000005001d7224 */ /* 0x040fe200078e021d */
[----:B------:R-:W-:Y:S01]  /*0c20*/  SHF.R.U32.HI R5, RZ, 0x3, R16 ;  /* 0x00000003ff057819 */ /* 0x000fe20000011610 */
[----:B------:R-:W-:Y:S01]  /*0c30*/  IMAD.HI.U32 R10, R11, R23, RZ ;  /* 0x000000170b0a7227 */ /* 0x000fe200078e00ff */
[----:B------:R-:W-:-:S02]  /*0c40*/  ISETP.GT.U32.AND P2, PT, R0, R19, PT ;  /* 0x000000130000720c */ /* 0x000fc40003f44070 */
[-C--:B------:R-:W-:Y:S02]  /*0c50*/  @!P1 IADD3 R25, R25, -R0.reuse, RZ ;  /* 0x8000000019199210 */ /* 0x080fe40007ffe0ff */
[----:B------:R-:W-:Y:S02]  /*0c60*/  ISETP.GT.U32.AND P1, PT, R0, R31, PT ;  /* 0x0000001f0000720c */ /* 0x000fe40003f24070 */
[----:B------:R-:W-:Y:S02]  /*0c70*/  SGXT.U32 R5, R5, 0x4 ;  /* 0x000000040505781a */ /* 0x000fe40000000000 */
[----:B------:R-:W-:Y:S02]  /*0c80*/  LOP3.LUT R28, R6, 0x30, R3, 0xfe, !PT ;  /* 0x00000030061c7812 */ /* 0x000fe400078efe03 */
[----:B------:R-:W-:Y:S02]  /*0c90*/  IADD3 R10, -R10, RZ, RZ ;  /* 0x000000ff0a0a7210 */ /* 0x000fe40007ffe1ff */
[----:B------:R-:W-:-:S02]  /*0ca0*/  @!P4 IADD3 R21, R21, -R0, RZ ;  /* 0x800000001515c210 */ /* 0x000fc40007ffe0ff */
[----:B------:R-:W-:Y:S01]  /*0cb0*/  ISETP.GE.AND P4, PT, R20, RZ, PT ;  /* 0x000000ff1400720c */ /* 0x000fe20003f86270 */
[----:B------:R-:W-:Y:S01]  /*0cc0*/  IMAD R23, R0, R10, R23 ;  /* 0x0000000a00177224 */ /* 0x000fe200078e0217 */
[----:B------:R-:W-:Y:S02]  /*0cd0*/  LOP3.LUT R5, R6, R5, RZ, 0xfc, !PT ;  /* 0x0000000506057212 */ /* 0x000fe400078efcff */
[----:B------:R-:W-:Y:S02]  /*0ce0*/  IABS R27, R28 ;  /* 0x0000001c001b7213 */ /* 0x000fe40000000000 */
[----:B------:R-:W-:Y:S01]  /*0cf0*/  ISETP.GT.U32.AND P3, PT, R0, R21, PT ;  /* 0x000000150000720c */ /* 0x000fe20003f64070 */
[----:B------:R1:W-:Y:S01]  /*0d00*/  STL [R1+0x8], R5 ;  /* 0x0000080501007387 */ /* 0x0003e20000100800 */
[----:B------:R-:W-:Y:S01]  /*0d10*/  LOP3.LUT R6, R6, 0x3c, R3, 0xfe, !PT ;  /* 0x0000003c06067812 */ /* 0x000fe200078efe03 */
[----:B------:R-:W-:Y:S01]  /*0d20*/  IMAD.HI.U32 R10, R11, R27, RZ ;  /* 0x0000001b0b0a7227 */ /* 0x000fe200078e00ff */
[----:B------:R-:W-:-:S02]  /*0d30*/  @!P2 IADD3 R19, R19, -R0, RZ ;  /* 0x800000001313a210 */ /* 0x000fc40007ffe0ff */
[C---:B------:R-:W-:Y:S02]  /*0d40*/  ISETP.GT.U32.AND P2, PT, R0.reuse, R29, PT ;  /* 0x0000001d0000720c */ /* 0x040fe40003f44070 */
[----:B------:R-:W-:Y:S02]  /*0d50*/  ISETP.GT.U32.AND P5, PT, R0, R23, PT ;  /* 0x000000170000720c */ /* 0x000fe40003fa4070 */
[----:B------:R-:W-:Y:S02]  /*0d60*/  @!P1 IADD3 R31, R31, -R0, RZ ;  /* 0x800000001f1f9210 */ /* 0x000fe40007ffe0ff */
[----:B-1----:R-:W-:Y:S02]  /*0d70*/  IABS R5, R6 ;  /* 0x0000000600057213 */ /* 0x002fe40000000000 */
[----:B------:R-:W-:Y:S02]  /*0d80*/  IADD3 R10, -R10, RZ, RZ ;  /* 0x000000ff0a0a7210 */ /* 0x000fe40007ffe1ff */
[----:B------:R-:W-:Y:S01]  /*0d90*/  @!P4 IADD3 R19, -R19, RZ, RZ ;  /* 0x000000ff1313c210 */ /* 0x000fe20007ffe1ff */
[----:B------:R-:W-:Y:S01]  /*0da0*/  IMAD.HI.U32 R11, R11, R5, RZ ;  /* 0x000000050b0b7227 */ /* 0x000fe200078e00ff */
[----:B------:R-:W-:-:S02]  /*0db0*/  ISETP.GT.U32.AND P4, PT, R0, R31, PT ;  /* 0x0000001f0000720c */ /* 0x000fc40003f84070 */
[----:B------:R-:W-:Y:S01]  /*0dc0*/  @!P3 IADD3 R21, R21, -R0, RZ ;  /* 0x800000001515b210 */ /* 0x000fe20007ffe0ff */
[----:B------:R-:W-:Y:S01]  /*0dd0*/  IMAD R27, R0, R10, R27 ;  /* 0x0000000a001b7224 */ /* 0x000fe200078e021b */
[----:B------:R-:W-:Y:S02]  /*0de0*/  ISETP.GE.AND P3, PT, R22, RZ, PT ;  /* 0x000000ff1600720c */ /* 0x000fe40003f66270 */
[----:B------:R-:W-:Y:S02]  /*0df0*/  IADD3 R11, -R11, RZ, RZ ;  /* 0x000000ff0b0b7210 */ /* 0x000fe40007ffe1ff */
[-C--:B------:R-:W-:Y:S02]  /*0e00*/  @!P2 IADD3 R29, R29, -R0.reuse, RZ ;  /* 0x800000001d1da210 */ /* 0x080fe40007ffe0ff */
[----:B------:R-:W-:Y:S01]  /*0e10*/  @!P5 IADD3 R23, R23, -R0, RZ ;  /* 0x800000001717d210 */ /* 0x000fe20007ffe0ff */
[C---:B------:R-:W-:Y:S01]  /*0e20*/  IMAD R11, R0.reuse, R11, R5 ;  /* 0x0000000b000b7224 */ /* 0x040fe200078e0205 */
[----:B------:R-:W-:-:S02]  /*0e30*/  ISETP.GT.U32.AND P5, PT, R0, R27, PT ;  /* 0x0000001b0000720c */ /* 0x000fc40003fa4070 */
[----:B------:R-:W-:Y:S02]  /*0e40*/  ISETP.GT.U32.AND P2, PT, R0, R29, PT ;  /* 0x0000001d0000720c */ /* 0x000fe40003f44070 */
[----:B------:R-:W-:Y:S02]  /*0e50*/  SHF.L.U32 R20, R14, 0x5, RZ ;  /* 0x000000050e147819 */ /* 0x000fe400000006ff */
[----:B------:R-:W-:Y:S02]  /*0e60*/  @!P4 IADD3 R31, R31, -R0, RZ ;  /* 0x800000001f1fc210 */ /* 0x000fe40007ffe0ff */
[----:B------:R-:W-:Y:S01]  /*0e70*/  SHF.R.S32.HI R14, RZ, 0x1a, R14 ;  /* 0x0000001aff0e7819 */ /* 0x000fe2000001140e */
[----:B------:R1:W-:Y:S01]  /*0e80*/  STL [R1+0x4], R20 ;  /* 0x0000041401007387 */ /* 0x0003e20000100800 */
[----:B------:R-:W-:Y:S02]  /*0e90*/  ISETP.GT.U32.AND P4, PT, R0, R11, PT ;  /* 0x0000000b0000720c */ /* 0x000fe40003f84070 */
[----:B------:R-:W-:-:S02]  /*0ea0*/  @!P3 IADD3 R21, -R21, RZ, RZ ;  /* 0x000000ff1515b210 */ /* 0x000fc40007ffe1ff */
[----:B------:R-:W-:Y:S02]  /*0eb0*/  MOV R10, R13 ;  /* 0x0000000d000a7202 */ /* 0x000fe40000000f00 */
[----:B------:R-:W-:Y:S02]  /*0ec0*/  ISETP.GE.AND P3, PT, R18, RZ, PT ;  /* 0x000000ff1200720c */ /* 0x000fe40003f66270 */
[----:B------:R-:W-:Y:S02]  /*0ed0*/  SGXT R5, R14, 0x1 ;  /* 0x000000010e05781a */ /* 0x000fe40000000200 */
[C-C-:B------:R-:W-:Y:S02]  /*0ee0*/  LOP3.LUT R41, R20.reuse, 0xc, R3.reuse, 0xfe, !PT ;  /* 0x0000000c14297812 */ /* 0x140fe400078efe03 */
[----:B------:R-:W-:Y:S02]  /*0ef0*/  LOP3.LUT R18, R20, 0x8, R3, 0xfe, !PT ;  /* 0x0000000814127812 */ /* 0x000fe400078efe03 */
[----:B------:R-:W-:-:S02]  /*0f00*/  @!P5 IADD3 R27, R27, -R0, RZ ;  /* 0x800000001b1bd210 */ /* 0x000fc40007ffe0ff */
[----:B------:R-:W-:Y:S02]  /*0f10*/  @!P0 IADD3 R10, -R10, RZ, RZ ;  /* 0x000000ff0a0a8210 */ /* 0x000fe40007ffe1ff */
[C---:B------:R-:W-:Y:S02]  /*0f20*/  LOP3.LUT R35, R20.reuse, R3, RZ, 0xfc, !PT ;  /* 0x0000000314237212 */ /* 0x040fe400078efcff */
[----:B------:R-:W-:Y:S02]  /*0f30*/  LOP3.LUT R37, R20, 0x4, R3, 0xfe, !PT ;  /* 0x0000000414257812 */ /* 0x000fe400078efe03 */
[C---:B------:R-:W-:Y:S02]  /*0f40*/  LEA.HI R14, R5.reuse, R41, RZ, 0x9 ;  /* 0x00000029050e7211 */ /* 0x040fe400078f48ff */
[----:B------:R-:W-:Y:S02]  /*0f50*/  ISETP.GT.U32.AND P0, PT, R0, R23, PT ;  /* 0x000000170000720c */ /* 0x000fe40003f04070 */
[----:B------:R-:W-:-:S02]  /*0f60*/  LEA.HI R13, R5, R18, RZ, 0x9 ;  /* 0x00000012050d7211 */ /* 0x000fc400078f48ff */
[----:B------:R-:W-:Y:S02]  /*0f70*/  @!P2 IADD3 R29, R29, -R0, RZ ;  /* 0x800000001d1da210 */ /* 0x000fe40007ffe0ff */
[----:B------:R-:W-:Y:S02]  /*0f80*/  ISETP.GE.AND P2, PT, R6, RZ, PT ;  /* 0x000000ff0600720c */ /* 0x000fe40003f46270 */
[----:B------:R-:W-:Y:S02]  /*0f90*/  ISETP.GT.U32.AND P5, PT, R0, R27, PT ;  /* 0x0000001b0000720c */ /* 0x000fe40003fa4070 */
[C---:B------:R-:W-:Y:S02]  /*0fa0*/  LEA.HI R6, R5.reuse, R35, RZ, 0x9 ;  /* 0x0000002305067211 */ /* 0x040fe400078f48ff */
[----:B------:R-:W-:Y:S02]  /*0fb0*/  LEA.HI R12, R5, R37, RZ, 0x9 ;  /* 0x00000025050c7211 */ /* 0x000fe400078f48ff */
[----:B------:R-:W-:-:S02]  /*0fc0*/  LOP3.LUT R14, R14, 0xfffffe00, RZ, 0xc0, !PT ;  /* 0xfffffe000e0e7812 */ /* 0x000fc400078ec0ff */
[----:B------:R-:W-:Y:S02]  /*0fd0*/  LOP3.LUT R13, R13, 0xfffffe00, RZ, 0xc0, !PT ;  /* 0xfffffe000d0d7812 */ /* 0x000fe400078ec0ff */
[----:B------:R-:W-:Y:S02]  /*0fe0*/  @!P4 IADD3 R11, R11, -R0, RZ ;  /* 0x800000000b0bc210 */ /* 0x000fe40007ffe0ff */
[----:B------:R-:W-:Y:S02]  /*0ff0*/  LOP3.LUT R6, R6, 0xfffffe00, RZ, 0xc0, !PT ;  /* 0xfffffe0006067812 */ /* 0x000fe400078ec0ff */
[----:B------:R-:W-:Y:S02]  /*1000*/  LOP3.LUT R12, R12, 0xfffffe00, RZ, 0xc0, !PT ;  /* 0xfffffe000c0c7812 */ /* 0x000fe400078ec0ff */
[----:B------:R-:W-:Y:S02]  /*1010*/  IADD3 R41, R41, -R14, RZ ;  /* 0x8000000e29297210 */ /* 0x000fe40007ffe0ff */
[----:B------:R-:W-:-:S02]  /*1020*/  IADD3 R39, R18, -R13, RZ ;  /* 0x8000000d12277210 */ /* 0x000fc40007ffe0ff */
[C-C-:B------:R-:W-:Y:S02]  /*1030*/  LOP3.LUT R43, R20.reuse, 0x10, R3.reuse, 0xfe, !PT ;  /* 0x00000010142b7812 */ /* 0x140fe400078efe03 */
[C-C-:B------:R-:W-:Y:S02]  /*1040*/  LOP3.LUT R45, R20.reuse, 0x14, R3.reuse, 0xfe, !PT ;  /* 0x00000014142d7812 */ /* 0x140fe400078efe03 */
[--C-:B------:R-:W-:Y:S02]  /*1050*/  LOP3.LUT R14, R20, 0x18, R3.reuse, 0xfe, !PT ;  /* 0x00000018140e7812 */ /* 0x100fe400078efe03 */
[----:B------:R-:W-:Y:S02]  /*1060*/  ISETP.GT.U32.AND P4, PT, R0, R11, PT ;  /* 0x0000000b0000720c */ /* 0x000fe40003f84070 */
[----:B------:R-:W-:Y:S02]  /*1070*/  LOP3.LUT R18, R20, 0x1c, R3, 0xfe, !PT ;  /* 0x0000001c14127812 */ /* 0x000fe400078efe03 */
[----:B------:R-:W-:-:S02]  /*1080*/  IADD3 R35, R35, -R6, RZ ;  /* 0x8000000623237210 */ /* 0x000fc40007ffe0ff */
[----:B------:R-:W-:Y:S02]  /*1090*/  IADD3 R37, R37, -R12, RZ ;  /* 0x8000000c25257210 */ /* 0x000fe40007ffe0ff */
[C---:B------:R-:W-:Y:S02]  /*10a0*/  LEA.HI R6, R5.reuse, R43, RZ, 0x9 ;  /* 0x0000002b05067211 */ /* 0x040fe400078f48ff */
[C---:B------:R-:W-:Y:S02]  /*10b0*/  LEA.HI R12, R5.reuse, R45, RZ, 0x9 ;  /* 0x0000002d050c7211 */ /* 0x040fe400078f48ff */
[----:B------:R-:W-:Y:S02]  /*10c0*/  LEA.HI R13, R5, R14, RZ, 0x9 ;  /* 0x0000000e050d7211 */ /* 0x000fe400078f48ff */
[----:B------:R-:W-:Y:S02]  /*10d0*/  @!P0 IADD3 R23, R23, -R0, RZ ;  /* 0x8000000017178210 */ /* 0x000fe40007ffe0ff */
[----:B------:R-:W-:-:S02]  /*10e0*/  LEA.HI R5, R5, R18, RZ, 0x9 ;  /* 0x0000001205057211 */ /* 0x000fc400078f48ff */
[----:B------:R-:W-:Y:S02]  /*10f0*/  ISETP.GE.AND P0, PT, R24, RZ, PT ;  /* 0x000000ff1800720c */ /* 0x000fe40003f06270 */
[----:B------:R-:W-:Y:S02]  /*1100*/  @!P5 IADD3 R27, R27, -R0, RZ ;  /* 0x800000001b1bd210 */ /* 0x000fe40007ffe0ff */
[----:B------:R-:W-:Y:S02]  /*1110*/  @!P6 IADD3 R17, -R17, RZ, RZ ;  /* 0x000000ff1111e210 */ /* 0x000fe40007ffe1ff */
[----:B------:R-:W-:Y:S02]  /*1120*/  ISETP.GE.AND P5, PT, R26, RZ, PT ;  /* 0x000000ff1a00720c */ /* 0x000fe40003fa6270 */
[----:B------:R-:W-:Y:S02]  /*1130*/  ISETP.GE.AND P6, PT, R28, RZ, PT ;  /* 0x000000ff1c00720c */ /* 0x000fe40003fc6270 */
[----:B------:R-:W-:-:S02]  /*1140*/  ISETP.GE.AND P1, PT, R30, RZ, PT ;  /* 0x000000ff1e00720c */ /* 0x000fc40003f26270 */
[----:B------:R-:W-:Y:S02]  /*1150*/  LOP3.LUT R5, R5, 0xfffffe00, RZ, 0xc0, !PT ;  /* 0xfffffe0005057812 */ /* 0x000fe400078ec0ff */
[----:B------:R-:W-:Y:S02]  /*1160*/  LOP3.LUT R13, R13, 0xfffffe00, RZ, 0xc0, !PT ;  /* 0xfffffe000d0d7812 */ /* 0x000fe400078ec0ff */
[----:B------:R-:W-:Y:S02]  /*1170*/  IADD3 R51, R18, -R5, RZ ;  /* 0x8000000512337210 */ /* 0x000fe40007ffe0ff */
[----:B------:R-:W-:Y:S02]  /*1180*/  @!P4 IADD3 R11, R11, -R0, RZ ;  /* 0x800000000b0bc210 */ /* 0x000fe40007ffe0ff */
[----:B------:R-:W-:Y:S02]  /*1190*/  IADD3 R49, R14, -R13, RZ ;  /* 0x8000000d0e317210 */ /* 0x000fe40007ffe0ff */
[----:B------:R-:W-:-:S02]  /*11a0*/  ISETP.NE.AND P4, PT, RZ, c[0x0][0x178], PT ;  /* 0x00005e00ff007a0c */ /* 0x000fc40003f85270 */
[----:B------:R-:W-:Y:S02]  /*11b0*/  LOP3.LUT R5, RZ, c[0x0][0x178], RZ, 0x33, !PT ;  /* 0x00005e00ff057a12 */ /* 0x000fe400078e33ff */
[----:B------:R-:W-:Y:S02]  /*11c0*/  SHF.L.U32 R13, R16, 0x2, RZ ;  /* 0x00000002100d7819 */ /* 0x000fe400000006ff */
[----:B------:R-:W-:Y:S02]  /*11d0*/  SEL R71, R5, R21, !P4 ;  /* 0x0000001505477207 */ /* 0x000fe40006000000 */
[----:B------:R-:W-:Y:S02]  /*11e0*/  LOP3.LUT R6, R6, 0xfffffe00, RZ, 0xc0, !PT ;  /* 0xfffffe0006067812 */ /* 0x000fe400078ec0ff */
[----:B------:R-:W-:Y:S02]  /*11f0*/  @!P0 IADD3 R23, -R23, RZ, RZ ;  /* 0x000000ff17178210 */ /* 0x000fe40007ffe1ff */
[----:B------:R-:W-:-:S02]  /*1200*/  LOP3.LUT R46, R13, 0x7c, RZ, 0xc0, !PT ;  /* 0x0000007c0d2e7812 */ /* 0x000fc400078ec0ff */
[----:B------:R-:W-:Y:S02]  /*1210*/  LOP3.LUT R21, R3, 0x20, RZ, 0xfc, !PT ;  /* 0x0000002003157812 */ /* 0x000fe400078efcff */
[----:B------:R-:W-:Y:S01]  /*1220*/  LOP3.LUT R12, R12, 0xfffffe00, RZ, 0xc0, !PT ;  /* 0xfffffe000c0c7812 */ /* 0x000fe200078ec0ff */
[--C-:B------:R-:W-:Y:S01]  /*1230*/  IMAD R39, R39, 0x750, R46.reuse ;  /* 0x0000075027277824 */ /* 0x100fe200078e022e */
[----:B------:R-:W-:Y:S01]  /*1240*/  SEL R65, R5, R15, !P4 ;  /* 0x0000000f05417207 */ /* 0x000fe20006000000 */
[--C-:B------:R-:W-:Y:S01]  /*1250*/  IMAD R37, R37, 0x750, R46.reuse ;  /* 0x0000075025257824 */ /* 0x100fe200078e022e */
[----:B------:R-:W-:Y:S01]  /*1260*/  @!P5 IADD3 R25, -R25, RZ, RZ ;  /* 0x000000ff1919d210 */ /* 0x000fe20007ffe1ff */
[----:B------:R-:W-:Y:S01]  /*1270*/  IMAD R35, R35, 0x750, R46 ;  /* 0x0000075023237824 */ /* 0x000fe200078e022e */
[----:B------:R-:W-:Y:S02]  /*1280*/  @!P6 IADD3 R27, -R27, RZ, RZ ;  /* 0x000000ff1b1be210 */ /* 0x000fe40007ffe1ff */
[----:B------:R-:W-:-:S02]  /*1290*/  @!P1 IADD3 R29, -R29, RZ, RZ ;  /* 0x000000ff1d1d9210 */ /* 0x000fc40007ffe1ff */
[----:B------:R-:W-:Y:S02]  /*12a0*/  @!P3 IADD3 R31, -R31, RZ, RZ ;  /* 0x000000ff1f1fb210 */ /* 0x000fe40007ffe1ff */
[----:B------:R-:W-:Y:S02]  /*12b0*/  @!P2 IADD3 R11, -R11, RZ, RZ ;  /* 0x000000ff0b0ba210 */ /* 0x000fe40007ffe1ff */
[----:B------:R-:W-:Y:S02]  /*12c0*/  SEL R69, R5, R19, !P4 ;  /* 0x0000001305457207 */ /* 0x000fe40006000000 */
[----:B------:R-:W-:Y:S02]  /*12d0*/  LOP3.LUT R15, R3, 0x14, RZ, 0xfc, !PT ;  /* 0x00000014030f7812 */ /* 0x000fe400078efcff */
[----:B------:R-:W-:Y:S02]  /*12e0*/  IADD3 R43, R43, -R6, RZ ;  /* 0x800000062b2b7210 */ /* 0x000fe40007ffe0ff */
[----:B------:R-:W-:-:S02]  /*12f0*/  SEL R73, R5, R23, !P4 ;  /* 0x0000001705497207 */ /* 0x000fc40006000000 */
[----:B------:R-:W-:Y:S02]  /*1300*/  LOP3.LUT R19, R3, 0x1c, RZ, 0xfc, !PT ;  /* 0x0000001c03137812 */ /* 0x000fe400078efcff */
[----:B------:R-:W-:Y:S02]  /*1310*/  LEA R21, R21, R46, 0x7 ;  /* 0x0000002e15157211 */ /* 0x000fe400078e38ff */
[----:B------:R-:W-:Y:S02]  /*1320*/  IADD3 R45, R45, -R12, RZ ;  /* 0x8000000c2d2d7210 */ /* 0x000fe40007ffe0ff */
[----:B------:R-:W-:Y:S02]  /*1330*/  SEL R59, R5, R7, !P4 ;  /* 0x00000007053b7207 */ /* 0x000fe40006000000 */
[----:B------:R-:W-:Y:S02]  /*1340*/  LOP3.LUT R23, R3, 0x24, RZ, 0xfc, !PT ;  /* 0x0000002403177812 */ /* 0x000fe400078efcff */
[----:B------:R-:W-:-:S02]  /*1350*/  SEL R67, R5, R17, !P4 ;  /* 0x0000001105437207 */ /* 0x000fc40006000000 */
[----:B------:R-:W-:Y:S02]  /*1360*/  LOP3.LUT R7, R3, 0x8, RZ, 0xfc, !PT ;  /* 0x0000000803077812 */ /* 0x000fe400078efcff */
[C---:B------:R-:W-:Y:S02]  /*1370*/  SEL R53, R5.reuse, R2, !P4 ;  /* 0x0000000205357207 */ /* 0x040fe40006000000 */
[C---:B------:R-:W-:Y:S02]  /*1380*/  SEL R55, R5.reuse, R4, !P4 ;  /* 0x0000000405377207 */ /* 0x040fe40006000000 */
[C---:B------:R-:W-:Y:S02]  /*1390*/  SEL R57, R5.reuse, R8, !P4 ;  /* 0x0000000805397207 */ /* 0x040fe40006000000 */
[C---:B------:R-:W-:Y:S02]  /*13a0*/  SEL R61, R5.reuse, R9, !P4 ;  /* 0x00000009053d7207 */ /* 0x040fe40006000000 */
[----:B------:R-:W-:-:S02]  /*13b0*/  SEL R63, R5, R10, !P4 ;  /* 0x0000000a053f7207 */ /* 0x000fc40006000000 */
[C---:B------:R-:W-:Y:S02]  /*13c0*/  SEL R75, R5.reuse, R25, !P4 ;  /* 0x00000019054b7207 */ /* 0x040fe40006000000 */
[C---:B------:R-:W-:Y:S02]  /*13d0*/  SEL R77, R5.reuse, R27, !P4 ;  /* 0x0000001b054d7207 */ /* 0x040fe40006000000 */
[C---:B------:R-:W-:Y:S02]  /*13e0*/  SEL R79, R5.reuse, R29, !P4 ;  /* 0x0000001d054f7207 */ /* 0x040fe40006000000 */
[C---:B------:R-:W-:Y:S02]  /*13f0*/  SEL R81, R5.reuse, R31, !P4 ;  /* 0x0000001f05517207 */ /* 0x040fe40006000000 */
[----:B------:R-:W-:Y:S02]  /*1400*/  SEL R47, R5, R11, !P4 ;  /* 0x0000000b052f7207 */ /* 0x000fe40006000000 */
[----:B------:R-:W-:-:S02]  /*1410*/  LOP3.LUT R17, R3, 0x18, RZ, 0xfc, !PT ;  /* 0x0000001803117812 */ /* 0x000fc400078efcff */
[----:B------:R-:W-:Y:S01]  /*1420*/  LEA R6, R15, R46, 0x7 ;  /* 0x0000002e0f067211 */ /* 0x000fe200078e38ff */
[--C-:B------:R-:W-:Y:S01]  /*1430*/  IMAD R15, R41, 0x750, R46.reuse ;  /* 0x00000750290f7824 */ /* 0x100fe200078e022e */
[----:B------:R-:W-:Y:S01]  /*1440*/  LOP3.LUT R5, R3, 0x4, RZ, 0xfc, !PT ;  /* 0x0000000403057812 */ /* 0x000fe200078efcff */
[-C--:B------:R-:W-:Y:S01]  /*1450*/  IMAD.WIDE R40, R39, R48.reuse, c[0x0][0x168] ;  /* 0x00005a0027287625 */ /* 0x080fe200078e0230 */
[C---:B------:R-:W-:Y:S02]  /*1460*/  LOP3.LUT R9, R3.reuse, 0xc, RZ, 0xfc, !PT ;  /* 0x0000000c03097812 */ /* 0x040fe400078efcff */
[----:B------:R-:W-:Y:S01]  /*1470*/  LOP3.LUT R11, R3, 0x10, RZ, 0xfc, !PT ;  /* 0x00000010030b7812 */ /* 0x000fe200078efcff */
[-C--:B------:R-:W-:Y:S01]  /*1480*/  IMAD.WIDE R38, R15, R48.reuse, c[0x0][0x168] ;  /* 0x00005a000f267625 */ /* 0x080fe200078e0230 */
[C---:B------:R-:W-:Y:S02]  /*1490*/  LOP3.LUT R25, R3.reuse, 0x28, RZ, 0xfc, !PT ;  /* 0x0000002803197812 */ /* 0x040fe400078efcff */
[----:B------:R-:W-:Y:S01]  /*14a0*/  LOP3.LUT R27, R3, 0x2c, RZ, 0xfc, !PT ;  /* 0x0000002c031b7812 */ /* 0x000fe200078efcff */
[--C-:B------:R-:W-:Y:S01]  /*14b0*/  IMAD R15, R53, 0x750, R46.reuse ;  /* 0x00000750350f7824 */ /* 0x100fe200078e022e */
[----:B------:R-:W-:Y:S01]  /*14c0*/  LOP3.LUT R29, R3, 0x30, RZ, 0xfc, !PT ;  /* 0x00000030031d7812 */ /* 0x000fe200078efcff */
[----:B------:R-:W-:Y:S01]  /*14d0*/  IMAD R53, R79, 0x750, R46 ;  /* 0x000007504f357824 */ /* 0x000fe200078e022e */
[----:B------:R-:W-:Y:S01]  /*14e0*/  LOP3.LUT R31, R3, 0x34, RZ, 0xfc, !PT ;  /* 0x00000034031f7812 */ /* 0x000fe200078efcff */
[----:B------:R-:W-:Y:S01]  /*14f0*/  IMAD.WIDE R14, R15, R48, c[0x0][0x160] ;  /* 0x000058000f0e7625 */ /* 0x000fe200078e0230 */
[----:B------:R-:W-:-:S02]  /*1500*/  LEA R0, R3, R46, 0x7 ;  /* 0x0000002e03007211 */ /* 0x000fc400078e38ff */
[----:B------:R-:W-:Y:S01]  /*1510*/  LOP3.LUT R33, R3, 0x38, RZ, 0xfc, !PT ;  /* 0x0000003803217812 */ /* 0x000fe200078efcff */
[--C-:B------:R-:W-:Y:S01]  /*1520*/  IMAD R47, R47, 0x750, R46.reuse ;  /* 0x000007502f2f7824 */ /* 0x100fe200078e022e */
[----:B------:R-:W-:Y:S01]  /*1530*/  LEA R8, R19, R46, 0x7 ;  /* 0x0000002e13087211 */ /* 0x000fe200078e38ff */
[----:B------:R-:W-:Y:S01]  /*1540*/  IMAD.WIDE R52, R53, R48, c[0x0][0x160] ;  /* 0x0000580035347625 */ /* 0x000fe200078e0230 */
[----:B------:R-:W-:Y:S02]  /*1550*/  SHF.L.U32 R76, R21, 0x2, RZ ;  /* 0x00000002154c7819 */ /* 0x000fe400000006ff */
[----:B------:R-:W-:Y:S01]  /*1560*/  LOP3.LUT R3, R3, 0x3c, RZ, 0xfc, !PT ;  /* 0x0000003c03037812 */ /* 0x000fe200078efcff */
[--C-:B------:R-:W-:Y:S01]  /*1570*/  IMAD R21, R43, 0x750, R46.reuse ;  /* 0x000007502b157824 */ /* 0x100fe200078e022e */
[-C--:B------:R-:W-:Y:S01]  /*1580*/  LEA R19, R23, R46.reuse, 0x7 ;  /* 0x0000002e17137211 */ /* 0x080fe200078e38ff */
[----:B------:R-:W-:Y:S01]  /*1590*/  IMAD R23, R45, 0x750, R46 ;  /* 0x000007502d177824 */ /* 0x000fe200078e022e */
[----:B------:R-:W-:Y:S01]  /*15a0*/  LEA R7, R7, R46, 0x7 ;  /* 0x0000002e07077211 */ /* 0x000fe200078e38ff */
[----:B------:R-:W-:Y:S01]  /*15b0*/  IMAD.WIDE R42, R37, R48, c[0x0][0x168] ;  /* 0x00005a00252a7625 */ /* 0x000fe200078e0230 */
[----:B------:R-:W-:-:S02]  /*15c0*/  LEA R17, R17, R46, 0x7 ;  /* 0x0000002e11117211 */ /* 0x000fc400078e38ff */
[----:B------:R-:W-:Y:S01]  /*15d0*/  LEA R27, R27, R46, 0x7 ;  /* 0x0000002e1b1b7211 */ /* 0x000fe200078e38ff */
[----:B------:R-:W-:Y:S01]  /*15e0*/  IMAD.WIDE R44, R35, R48, c[0x0][0x168] ;  /* 0x00005a00232c7625 */ /* 0x000fe200078e0230 */
[-C--:B------:R-:W-:Y:S02]  /*15f0*/  LEA R12, R3, R46.reuse, 0x7 ;  /* 0x0000002e030c7211 */ /* 0x080fe400078e38ff */
[----:B------:R-:W-:Y:S01]  /*1600*/  LEA R2, R5, R46, 0x7 ;  /* 0x0000002e05027211 */ /* 0x000fe200078e38ff */
[----:B------:R-:W-:Y:S01]  /*1610*/  IMAD.WIDE R36, R21, R48, c[0x0][0x168] ;  /* 0x00005a0015247625 */ /* 0x000fe200078e0230 */
[----:B------:R-:W-:Y:S02]  /*1620*/  SHF.L.U32 R3, R7, 0x2, RZ ;  /* 0x0000000207037819 */ /* 0x000fe400000006ff */
[----:B------:R-:W-:Y:S01]  /*1630*/  LEA R18, R25, R46, 0x7 ;  /* 0x0000002e19127211 */ /* 0x000fe200078e38ff */
[----:B------:R-:W-:Y:S01]  /*1640*/  IMAD.WIDE R34, R23, R48, c[0x0][0x168] ;  /* 0x00005a0017227625 */ /* 0x000fe200078e0230 */
[----:B------:R-:W-:-:S02]  /*1650*/  SHF.L.U32 R7, R17, 0x2, RZ ;  /* 0x0000000211077819 */ /* 0x000fc400000006ff */
[-C--:B------:R-:W-:Y:S01]  /*1660*/  LEA R4, R9, R46.reuse, 0x7 ;  /* 0x0000002e09047211 */ /* 0x080fe200078e38ff */
[--C-:B------:R-:W-:Y:S01]  /*1670*/  IMAD R21, R55, 0x750, R46.reuse ;  /* 0x0000075037157824 */ /* 0x100fe200078e022e */
[----:B------:R-:W-:Y:S01]  /*1680*/  SHF.L.U32 R17, R27, 0x2, RZ ;  /* 0x000000021b117819 */ /* 0x000fe200000006ff */
[--C-:B------:R-:W-:Y:S01]  /*1690*/  IMAD R23, R57, 0x750, R46.reuse ;  /* 0x0000075039177824 */ /* 0x100fe200078e022e */
[-C--:B------:R-:W-:Y:S01]  /*16a0*/  LEA R5, R11, R46.reuse, 0x7 ;  /* 0x0000002e0b057211 */ /* 0x080fe200078e38ff */
[--C-:B------:R-:W-:Y:S01]  /*16b0*/  IMAD R25, R59, 0x750, R46.reuse ;  /* 0x000007503b197824 */ /* 0x100fe200078e022e */
[----:B------:R-:W-:Y:S01]  /*16c0*/  LEA R9, R29, R46, 0x7 ;  /* 0x0000002e1d097211 */ /* 0x000fe200078e38ff */
[--C-:B------:R-:W-:Y:S01]  /*16d0*/  IMAD R27, R61, 0x750, R46.reuse ;  /* 0x000007503d1b7824 */ /* 0x100fe200078e022e */
[----:B------:R-:W-:Y:S01]  /*16e0*/  SHF.L.U32 R0, R0, 0x2, RZ ;  /* 0x0000000200007819 */ /* 0x000fe200000006ff */
[--C-:B------:R-:W-:Y:S01]  /*16f0*/  IMAD R29, R63, 0x750, R46.reuse ;  /* 0x000007503f1d7824 */ /* 0x100fe200078e022e */
[----:B------:R-:W-:Y:S01]  /*1700*/  SHF.L.U32 R2, R2, 0x2, RZ ;  /* 0x0000000202027819 */ /* 0x000fe200000006ff */
[-C--:B-1----:R-:W-:Y:S01]  /*1710*/  IMAD.WIDE R20, R21, R48.reuse, c[0x0][0x160] ;  /* 0x0000580015147625 */ /* 0x082fe200078e0230 */
[----:B------:R-:W-:Y:S01]  /*1720*/  SHF.L.U32 R4, R4, 0x2, RZ ;  /* 0x0000000204047819 */ /* 0x000fe200000006ff */
[----:B------:R1:W-:Y:S01]  /*1730*/  LDGSTS.E.BYPASS.128 [R0], [R14.64] ;  /* 0x000000000e007fae */ /* 0x0003e2000b901c44 */
[----:B------:R-:W-:Y:S01]  /*1740*/  SHF.L.U32 R5, R5, 0x2, RZ ;  /* 0x0000000205057819 */ /* 0x000fe200000006ff */
[----:B------:R-:W-:Y:S01]  /*1750*/  IMAD R59, R65, 0x750, R46 ;  /* 0x00000750413b7824 */ /* 0x000fe200078e022e */
[----:B------:R-:W-:Y:S01]  /*1760*/  SHF.L.U32 R6, R6, 0x2, RZ ;  /* 0x0000000206067819 */ /* 0x000fe200000006ff */
[----:B------:R-:W-:Y:S01]  /*1770*/  IMAD.WIDE R22, R23, R48, c[0x0][0x160] ;  /* 0x0000580017167625 */ /* 0x000fe200078e0230 */
[----:B------:R2:W-:Y:S01]  /*1780*/  LDGSTS.E.BYPASS.128 [R2], [R20.64] ;  /* 0x0000000014027fae */ /* 0x0005e2000b901c44 */
[----:B------:R-:W-:-:S02]  /*1790*/  SHF.L.U32 R8, R8, 0x2, RZ ;  /* 0x0000000208087819 */ /* 0x000fc400000006ff */
[--C-:B------:R-:W-:Y:S01]  /*17a0*/  IMAD R61, R67, 0x750, R46.reuse ;  /* 0x00000750433d7824 */ /* 0x100fe200078e022e */
[----:B------:R2:W-:Y:S01]  /*17b0*/  LDGSTS.E.BYPASS.128 [R3], [R22.64] ;  /* 0x0000000016037fae */ /* 0x0005e2000b901c44 */
[----:B------:R-:W-:Y:S01]  /*17c0*/  IMAD.WIDE R24, R25, R48, c[0x0][0x160] ;  /* 0x0000580019187625 */ /* 0x000fe200078e0230 */
[-C--:B------:R-:W-:Y:S02]  /*17d0*/  LEA R10, R31, R46.reuse, 0x7 ;  /* 0x0000002e1f0a7211 */ /* 0x080fe400078e38ff */
[----:B------:R-:W-:Y:S01]  /*17e0*/  LEA R11, R33, R46, 0x7 ;  /* 0x0000002e210b7211 */ /* 0x000fe200078e38ff */
[--C-:B------:R-:W-:Y:S01]  /*17f0*/  IMAD R63, R69, 0x750, R46.reuse ;  /* 0x00000750453f7824 */ /* 0x100fe200078e022e */
[----:B------:R2:W-:Y:S01]  /*1800*/  LDGSTS.E.BYPASS.128 [R4], [R24.64] ;  /* 0x0000000018047fae */ /* 0x0005e2000b901c44 */
[-C--:B------:R-:W-:Y:S01]  /*1810*/  IMAD.WIDE R26, R27, R48.reuse, c[0x0][0x160] ;  /* 0x000058001b1a7625 */ /* 0x080fe200078e0230 */
[----:B------:R-:W-:Y:S02]  /*1820*/  SHF.L.U32 R19, R19, 0x2, RZ ;  /* 0x0000000213137819 */ /* 0x000fe400000006ff */
[----:B------:R-:W-:Y:S01]  /*1830*/  SHF.L.U32 R18, R18, 0x2, RZ ;  /* 0x0000000212127819 */ /* 0x000fe200000006ff */
[----:B------:R-:W-:Y:S01]  /*1840*/  IMAD R65, R71, 0x750, R46 ;  /* 0x0000075047417824 */ /* 0x000fe200078e022e */
[----:B------:R2:W-:Y:S01]  /*1850*/  LDGSTS.E.BYPASS.128 [R5], [R26.64] ;  /* 0x000000001a057fae */ /* 0x0005e2000b901c44 */
[----:B------:R-:W-:Y:S01]  /*1860*/  IMAD.WIDE R28, R29, R48, c[0x0][0x160] ;  /* 0x000058001d1c7625 */ /* 0x000fe200078e0230 */
[----:B------:R-:W-:-:S02]  /*1870*/  SHF.L.U32 R9, R9, 0x2, RZ ;  /* 0x0000000209097819 */ /* 0x000fc400000006ff */
[----:B------:R-:W-:Y:S01]  /*1880*/  SHF.L.U32 R10, R10, 0x2, RZ ;  /* 0x000000020a0a7819 */ /* 0x000fe200000006ff */
        /* <DEDUP_REMOVED lines=8> */
[----:B------:R-:W-:-:S02]  /*1910*/  IADD3 R90, P0, R58, 0x800, RZ ;  /* 0x000008003a5a7810 */ /* 0x000fc40007f1e0ff */
[----:B------:R-:W-:Y:S01]  /*1920*/  IADD3 R120, P2, R34, 0x800, RZ ;  /* 0x0000080022787810 */ /* 0x000fe20007f5e0ff */
[--C-:B------:R-:W-:Y:S01]  /*1930*/  IMAD R55, R77, 0x750, R46.reuse ;  /* 0x000007504d377824 */ /* 0x100fe200078e022e */
[----:B------:R4:W-:Y:S01]  /*1940*/  LDGSTS.E.BYPASS.128 [R8], [R60.64] ;  /* 0x000000003c087fae */ /* 0x0009e2000b901c44 */
[-C--:B------:R-:W-:Y:S01]  /*1950*/  IMAD.WIDE R62, R63, R48.reuse, c[0x0][0x160] ;  /* 0x000058003f3e7625 */ /* 0x080fe200078e0230 */
[----:B------:R-:W-:Y:S02]  /*1960*/  IADD3.X R89, RZ, R59, RZ, P0, !PT ;  /* 0x0000003bff597210 */ /* 0x000fe400007fe4ff */
[----:B------:R-:W-:Y:S01]  /*1970*/  IADD3 R92, P1, R60, 0x800, RZ ;  /* 0x000008003c5c7810 */ /* 0x000fe20007f3e0ff */
[----:B------:R-:W-:Y:S01]  /*1980*/  IMAD R31, R51, 0x750, R46 ;  /* 0x00000750331f7824 */ /* 0x000fe200078e022e */
[----:B------:R5:W-:Y:S01]  /*1990*/  LDGSTS.E.BYPASS.128 [R76], [R62.64] ;  /* 0x000000003e4c7fae */ /* 0x000be2000b901c44 */
[----:B------:R-:W-:Y:S01]  /*19a0*/  IMAD.WIDE R64, R65, R48, c[0x0][0x160] ;  /* 0x0000580041407625 */ /* 0x000fe200078e0230 */
[----:B------:R-:W-:-:S02]  /*19b0*/  IADD3 R94, P0, R62, 0x800, RZ ;  /* 0x000008003e5e7810 */ /* 0x000fc40007f1e0ff */
[----:B------:R-:W-:Y:S01]  /*19c0*/  IADD3.X R91, RZ, R61, RZ, P1, !PT ;  /* 0x0000003dff5b7210 */ /* 0x000fe20000ffe4ff */
[--C-:B------:R-:W-:Y:S01]  /*19d0*/  IMAD R33, R49, 0x750, R46.reuse ;  /* 0x0000075031217824 */ /* 0x100fe200078e022e */
[----:B------:R1:W-:Y:S01]  /*19e0*/  LDGSTS.E.BYPASS.128 [R19], [R64.64] ;  /* 0x0000000040137fae */ /* 0x0003e2000b901c44 */
[----:B------:R-:W-:Y:S01]  /*19f0*/  IMAD R51, R81, 0x750, R46 ;  /* 0x0000075051337824 */ /* 0x000fe200078e022e */
[----:B------:R-:W-:Y:S01]  /*1a00*/  IADD3.X R93, RZ, R63, RZ, P0, !PT ;  /* 0x0000003fff5d7210 */ /* 0x000fe200007fe4ff */
[-C--:B------:R-:W-:Y:S01]  /*1a10*/  IMAD.WIDE R66, R67, R48.reuse, c[0x0][0x160] ;  /* 0x0000580043427625 */ /* 0x080fe200078e0230 */
[----:B------:R-:W-:Y:S02]  /*1a20*/  IADD3 R96, P1, R64, 0x800, RZ ;  /* 0x0000080040607810 */ /* 0x000fe40007f3e0ff */
[----:B------:R-:W-:Y:S01]  /*1a30*/  IADD3.X R119, RZ, R35, RZ, P2, !PT ;  /* 0x00000023ff777210 */ /* 0x000fe200017fe4ff */
[----:B------:R-:W-:Y:S01]  /*1a40*/  IMAD.WIDE R56, R57, R48, c[0x0][0x160] ;  /* 0x0000580039387625 */ /* 0x000fe200078e0230 */
[----:B------:R1:W-:Y:S01]  /*1a50*/  LDGSTS.E.BYPASS.128 [R18], [R66.64] ;  /* 0x0000000042127fae */ /* 0x0003e2000b901c44 */
[----:B------:R-:W-:-:S02]  /*1a60*/  IADD3 R98, P0, R66, 0x800, RZ ;  /* 0x0000080042627810 */ /* 0x000fc40007f1e0ff */
[-C--:B------:R-:W-:Y:S01]  /*1a70*/  IMAD.WIDE R54, R55, R48.reuse, c[0x0][0x160] ;  /* 0x0000580037367625 */ /* 0x080fe200078e0230 */
[----:B------:R1:W-:Y:S01]  /*1a80*/  LDGSTS.E.BYPASS.128 [R17], [R56.64] ;  /* 0x0000000038117fae */ /* 0x0003e2000b901c44 */
[----:B------:R-:W-:Y:S02]  /*1a90*/  IADD3.X R97, RZ, R67, RZ, P0, !PT ;  /* 0x00000043ff617210 */ /* 0x000fe400007fe4ff */
[-C--:B------:R-:W-:Y:S01]  /*1aa0*/  IMAD.WIDE R32, R33, R48.reuse, c[0x0][0x168] ;  /* 0x00005a0021207625 */ /* 0x080fe200078e0230 */
[----:B------:R1:W-:Y:S01]  /*1ab0*/  LDGSTS.E.BYPASS.128 [R9], [R54.64] ;  /* 0x0000000036097fae */ /* 0x0003e2000b901c44 */
[----:B------:R-:W-:Y:S02]  /*1ac0*/  IADD3 R102, P0, R54, 0x800, RZ ;  /* 0x0000080036667810 */ /* 0x000fe40007f1e0ff */
[----:B------:R-:W-:Y:S01]  /*1ad0*/  IMAD.WIDE R30, R31, R48, c[0x0][0x168] ;  /* 0x00005a001f1e7625 */ /* 0x000fe200078e0230 */
[----:B------:R1:W-:Y:S01]  /*1ae0*/  LDGSTS.E.BYPASS.128 [R10], [R52.64] ;  /* 0x00000000340a7fae */ /* 0x0003e2000b901c44 */
[----:B------:R-:W-:-:S02]  /*1af0*/  IADD3.X R101, RZ, R55, RZ, P0, !PT ;  /* 0x00000037ff657210 */ /* 0x000fc400007fe4ff */
[-C--:B------:R-:W-:Y:S01]  /*1b00*/  IMAD.WIDE R50, R51, R48.reuse, c[0x0][0x160] ;  /* 0x0000580033327625 */ /* 0x080fe200078e0230 */
[----:B------:R-:W-:Y:S02]  /*1b10*/  IADD3.X R95, RZ, R65, RZ, P1, !PT ;  /* 0x00000041ff5f7210 */ /* 0x000fe40000ffe4ff */
[----:B------:R-:W-:Y:S01]  /*1b20*/  IADD3 R100, P1, R56, 0x800, RZ ;  /* 0x0000080038647810 */ /* 0x000fe20007f3e0ff */
[----:B------:R-:W-:Y:S01]  /*1b30*/  IMAD.WIDE R48, R47, R48, c[0x0][0x160] ;  /* 0x000058002f307625 */ /* 0x000fe200078e0230 */
[----:B------:R2:W-:Y:S01]  /*1b40*/  LDGSTS.E.BYPASS.128 [R11], [R50.64] ;  /* 0x00000000320b7fae */ /* 0x0005e2000b901c44 */
[----:B------:R-:W-:Y:S02]  /*1b50*/  IADD3 R106, P0, R50, 0x800, RZ ;  /* 0x00000800326a7810 */ /* 0x000fe40007f1e0ff */
[----:B------:R-:W-:Y:S01]  /*1b60*/  IADD3.X R99, RZ, R57, RZ, P1, !PT ;  /* 0x00000039ff637210 */ /* 0x000fe20000ffe4ff */
[----:B------:R2:W-:Y:S01]  /*1b70*/  LDGSTS.E.BYPASS.128 [R12], [R48.64] ;  /* 0x00000000300c7fae */ /* 0x0005e2000b901c44 */
[----:B------:R-:W-:-:S02]  /*1b80*/  IADD3.X R105, RZ, R51, RZ, P0, !PT ;  /* 0x00000033ff697210 */ /* 0x000fc400007fe4ff */
[----:B------:R-:W-:Y:S01]  /*1b90*/  IADD3 R110, P0, R44, 0x800, RZ ;  /* 0x000008002c6e7810 */ /* 0x000fe20007f1e0ff */
[----:B------:R-:W0:Y:S01]  /*1ba0*/  LDGDEPBAR ;  /* 0x00000000000079af */ /* 0x000e220000000000 */
[----:B------:R-:W-:Y:S02]  /*1bb0*/  IADD3 R104, P1, R52, 0x800, RZ ;  /* 0x0000080034687810 */ /* 0x000fe40007f3e0ff */
[----:B------:R-:W-:Y:S01]  /*1bc0*/  IADD3.X R109, RZ, R45, RZ, P0, !PT ;  /* 0x0000002dff6d7210 */ /* 0x000fe200007fe4ff */
[----:B------:R2:W-:Y:S01]  /*1bd0*/  LDGSTS.E.BYPASS.128 [R0+0x20000], [R44.64] ;  /* 0x200000002c007fae */ /* 0x0005e2000b901c44 */
[----:B------:R-:W-:Y:S02]  /*1be0*/  IADD3 R114, P0, R40, 0x800, RZ ;  /* 0x0000080028727810 */ /* 0x000fe40007f1e0ff */
[----:B------:R-:W-:Y:S01]  /*1bf0*/  IADD3.X R103, RZ, R53, RZ, P1, !PT ;  /* 0x00000035ff677210 */ /* 0x000fe20000ffe4ff */
[----:B------:R2:W-:Y:S01]  /*1c00*/  LDGSTS.E.BYPASS.128 [R2+0x20000], [R42.64] ;  /* 0x200000002a027fae */ /* 0x0005e2000b901c44 */
[----:B------:R-:W-:-:S02]  /*1c10*/  IADD3.X R113, RZ, R41, RZ, P0, !PT ;  /* 0x00000029ff717210 */ /* 0x000fc400007fe4ff */
[----:B------:R-:W-:Y:S01]  /*1c20*/  IADD3 R108, P1, R48, 0x800, RZ ;  /* 0x00000800306c7810 */ /* 0x000fe20007f3e0ff */
[----:B------:R2:W-:Y:S01]  /*1c30*/  LDGSTS.E.BYPASS.128 [R3+0x20000], [R40.64] ;  /* 0x2000000028037fae */ /* 0x0005e2000b901c44 */
[----:B------:R-:W-:Y:S02]  /*1c40*/  IADD3 R118, P0, R36, 0x800, RZ ;  /* 0x0000080024767810 */ /* 0x000fe40007f1e0ff */
[----:B------:R-:W-:Y:S01]  /*1c50*/  IADD3.X R107, RZ, R49, RZ, P1, !PT ;  /* 0x00000031ff6b7210 */ /* 0x000fe20000ffe4ff */
[----:B------:R2:W-:Y:S01]  /*1c60*/  LDGSTS.E.BYPASS.128 [R4+0x20000], [R38.64] ;  /* 0x2000000026047fae */ /* 0x0005e2000b901c44 */
[----:B------:R-:W-:Y:S02]  /*1c70*/  IADD3.X R117, RZ, R37, RZ, P0, !PT ;  /* 0x00000025ff757210 */ /* 0x000fe400007fe4ff */
[----:B------:R-:W-:Y:S01]  /*1c80*/  IADD3 R112, P1, R42, 0x800, RZ ;  /* 0x000008002a707810 */ /* 0x000fe20007f3e0ff */
[----:B------:R2:W-:Y:S01]  /*1c90*/  LDGSTS.E.BYPASS.128 [R5+0x20000], [R36.64] ;  /* 0x2000000024057fae */ /* 0x0005e2000b901c44 */
[----:B------:R-:W-:-:S02]  /*1ca0*/  IADD3 R13, P0, R30, 0x800, RZ ;  /* 0x000008001e0d7810 */ /* 0x000fc40007f1e0ff */
[----:B------:R-:W-:Y:S01]  /*1cb0*/  IADD3.X R111, RZ, R43, RZ, P1, !PT ;  /* 0x0000002bff6f7210 */ /* 0x000fe20000ffe4ff */
        /* <DEDUP_REMOVED lines=9> */
[----:B------:R-:W0:Y:S04]  /*1d50*/  LDGDEPBAR ;  /* 0x00000000000079af */ /* 0x000e280000000000 */
[----:B------:R-:W-:Y:S06]  /*1d60*/  BAR.SYNC 0x0 ;  /* 0x0000000000007b1d */ /* 0x000fec0000000000 */
[----:B------:R-:W-:Y:S01]  /*1d70*/  @!PT LDS RZ, [RZ] ;  /* 0x00000000fffff984 */ /* 0x000fe20000000800 */
[----:B------:R-:W-:Y:S01]  /*1d80*/  @!PT LDS RZ, [RZ] ;  /* 0x00000000fffff984 */ /* 0x000fe20000000800 */
[----:B------:R-:W-:Y:S01]  /*1d90*/  @!PT LDS RZ, [RZ] ;  /* 0x00000000fffff984 */ /* 0x000fe20000000800 */
[----:B------:R1:W-:Y:S01]  /*1da0*/  LDGSTS.E.BYPASS.128 [R0+0x8000], [R14.64+0x200] ;  /* 0x080002000e007fae */ /* 0x0003e2000b901c44 */
[----:B------:R-:W-:-:S02]  /*1db0*/  IADD3 R86, P1, R26, 0x800, RZ ;  /* 0x000008001a567810 */ /* 0x000fc40007f3e0ff */
[----:B------:R-:W-:Y:S01]  /*1dc0*/  IADD3.X R87, RZ, R29, RZ, P0, !PT ;  /* 0x0000001dff577210 */ /* 0x000fe200007fe4ff */
[----:B------:R2:W-:Y:S01]  /*1dd0*/  LDGSTS.E.BYPASS.128 [R2+0x8000], [R20.64+0x200] ;  /* 0x0800020014027fae */ /* 0x0005e2000b901c44 */
[----:B------:R-:W-:Y:S02]  /*1de0*/  IADD3.X R85, RZ, R27, RZ, P1, !PT ;  /* 0x0000001bff557210 */ /* 0x000fe40000ffe4ff */
[----:B------:R-:W-:Y:S01]  /*1df0*/  IADD3 R78, P1, R14, 0x800, RZ ;  /* 0x000008000e4e7810 */ /* 0x000fe20007f3e0ff */
[----:B------:R2:W-:Y:S01]  /*1e00*/  LDGSTS.E.BYPASS.128 [R3+0x8000], [R22.64+0x200] ;  /* 0x0800020016037fae */ /* 0x0005e2000b901c44 */
[----:B------:R-:W-:Y:S02]  /*1e10*/  IADD3 R84, P2, R24, 0x800, RZ ;  /* 0x0000080018547810 */ /* 0x000fe40007f5e0ff */
[----:B------:R-:W-:Y:S01]  /*1e20*/  IADD3 R82, P3, R22, 0x800, RZ ;  /* 0x0000080016527810 */ /* 0x000fe20007f7e0ff */
[----:B------:R2:W-:Y:S01]  /*1e30*/  LDGSTS.E.BYPASS.128 [R4+0x8000], [R24.64+0x200] ;  /* 0x0800020018047fae */ /* 0x0005e2000b901c44 */
[----:B------:R-:W-:-:S02]  /*1e40*/  IADD3 R80, P0, R20, 0x800, RZ ;  /* 0x0000080014507810 */ /* 0x000fc40007f1e0ff */
[----:B------:R-:W-:Y:S01]  /*1e50*/  SHF.L.U32 R16, R16, 0x6, RZ ;  /* 0x0000000610107819 */ /* 0x000fe200000006ff */
[----:B------:R2:W-:Y:S01]  /*1e60*/  LDGSTS.E.BYPASS.128 [R5+0x8000], [R26.64+0x200] ;  /* 0x080002001a057fae */ /* 0x0005e2000b901c44 */
[----:B------:R-:W-:Y:S02]  /*1e70*/  IADD3 R124, -R46, 0x550, RZ ;  /* 0x000005502e7c7810 */ /* 0x000fe40007ffe1ff */
[----:B------:R-:W-:Y:S01]  /*1e80*/  IADD3.X R77, RZ, R15, RZ, P1, !PT ;  /* 0x0000000fff4d7210 */ /* 0x000fe20000ffe4ff */
[----:B------:R2:W-:Y:S01]  /*1e90*/  LDGSTS.E.BYPASS.128 [R6+0x8000], [R28.64+0x200] ;  /* 0x080002001c067fae */ /* 0x0005e2000b901c44 */
[----:B------:R-:W-:Y:S02]  /*1ea0*/  IADD3.X R83, RZ, R25, RZ, P2, !PT ;  /* 0x00000019ff537210 */ /* 0x000fe400017fe4ff */
[----:B------:R-:W-:Y:S01]  /*1eb0*/  IADD3.X R81, RZ, R23, RZ, P3, !PT ;  /* 0x00000017ff517210 */ /* 0x000fe20001ffe4ff */
[----:B------:R3:W-:Y:S01]  /*1ec0*/  LDGSTS.E.BYPASS.128 [R7+0x8000], [R58.64+0x200] ;  /* 0x080002003a077fae */ /* 0x0007e2000b901c44 */
[----:B------:R-:W-:-:S02]  /*1ed0*/  IADD3.X R79, RZ, R21, RZ, P0, !PT ;  /* 0x00000015ff4f7210 */ /* 0x000fc400007fe4ff */
[----:B------:R-:W-:Y:S01]  /*1ee0*/  LOP3.LUT R16, R16, 0x7e00, RZ, 0xc0, !PT ;  /* 0x00007e0010107812 */ /* 0x000fe200078ec0ff */
[----:B------:R4:W-:Y:S01]  /*1ef0*/  LDGSTS.E.BYPASS.128 [R8+0x8000], [R60.64+0x200] ;  /* 0x080002003c087fae */ /* 0x0009e2000b901c44 */
[----:B------:R-:W-:-:S03]  /*1f00*/  IMNMX.U32 R124, R124, 0x550, PT ;  /* 0x000005507c7c7817 */ /* 0x000fc60003800000 */
[----:B------:R5:W-:Y:S04]  /*1f10*/  LDGSTS.E.BYPASS.128 [R76+0x8000], [R62.64+0x200] ;  /* 0x080002003e4c7fae */ /* 0x000be8000b901c44 */
[----:B------:R1:W-:Y:S04]  /*1f20*/  LDGSTS.E.BYPASS.128 [R19+0x8000], [R64.64+0x200] ;  /* 0x0800020040137fae */ /* 0x0003e8000b901c44 */
[----:B------:R1:W-:Y:S04]  /*1f30*/  LDGSTS.E.BYPASS.128 [R18+0x8000], [R66.64+0x200] ;  /* 0x0800020042127fae */ /* 0x0003e8000b901c44 */
[----:B------:R1:W-:Y:S04]  /*1f40*/  LDGSTS.E.BYPASS.128 [R17+0x8000], [R56.64+0x200] ;  /* 0x0800020038117fae */ /* 0x0003e8000b901c44 */
[----:B------:R1:W-:Y:S04]  /*1f50*/  LDGSTS.E.BYPASS.128 [R9+0x8000], [R54.64+0x200] ;  /* 0x0800020036097fae */ /* 0x0003e8000b901c44 */
[----:B------:R1:W-:Y:S04]  /*1f60*/  LDGSTS.E.BYPASS.128 [R10+0x8000], [R52.64+0x200] ;  /* 0x08000200340a7fae */ /* 0x0003e8000b901c44 */
[----:B------:R2:W-:Y:S04]  /*1f70*/  LDGSTS.E.BYPASS.128 [R11+0x8000], [R50.64+0x200] ;  /* 0x08000200320b7fae */ /* 0x0005e8000b901c44 */
[----:B------:R2:W-:Y:S04]  /*1f80*/  LDGSTS.E.BYPASS.128 [R12+0x8000], [R48.64+0x200] ;  /* 0x08000200300c7fae */ /* 0x0005e8000b901c44 */
[----:B------:R-:W0:Y:S04]  /*1f90*/  LDGDEPBAR ;  /* 0x00000000000079af */ /* 0x000e280000000000 */
        /* <DEDUP_REMOVED lines=9> */
[----:B------:R-:W-:Y:S06]  /*2030*/  BAR.SYNC 0x0 ;  /* 0x0000000000007b1d */ /* 0x000fec0000000000 */
[----:B------:R-:W-:Y:S01]  /*2040*/  @!PT LDS RZ, [RZ] ;  /* 0x00000000fffff984 */ /* 0x000fe20000000800 */
[----:B------:R-:W-:Y:S01]  /*2050*/  @!PT LDS RZ, [RZ] ;  /* 0x00000000fffff984 */ /* 0x000fe20000000800 */
[----:B------:R-:W-:Y:S01]  /*2060*/  @!PT LDS RZ, [RZ] ;  /* 0x00000000fffff984 */ /* 0x000fe20000000800 */
        /* <DEDUP_REMOVED lines=33> */
[----:B------:R2:W-:Y:S01]  /*2280*/  LDGSTS.E.BYPASS.128 [R4+0x18000], [R24.64+0x600] ;  /* 0x1800060018047fae */ /* 0x0005e2000b901c44 */
[----:B-1----:R-:W-:-:S02]  /*2290*/  MOV R15, 0x3 ;  /* 0x00000003000f7802 */ /* 0x002fc40000000f00 */
[----:B------:R-:W-:Y:S01]  /*22a0*/  MOV R14, 0xffffff80 ;  /* 0xffffff80000e7802 */ /* 0x000fe20000000f00 */
[----:B------:R2:W-:Y:S04]  /*22b0*/  LDGSTS.E.BYPASS.128 [R5+0x18000], [R26.64+0x600] ;  /* 0x180006001a057fae */ /* 0x0005e8000b901c44 */
[----:B------:R2:W-:Y:S04]  /*22c0*/  LDGSTS.E.BYPASS.128 [R6+0x18000], [R28.64+0x600] ;  /* 0x180006001c067fae */ /* 0x0005e8000b901c44 */
[----:B------:R3:W-:Y:S04]  /*22d0*/  LDGSTS.E.BYPASS.128 [R7+0x18000], [R58.64+0x600] ;  /* 0x180006003a077fae */ /* 0x0007e8000b901c44 */
[----:B------:R4:W-:Y:S04]  /*22e0*/  LDGSTS.E.BYPASS.128 [R8+0x18000], [R60.64+0x600] ;  /* 0x180006003c087fae */ /* 0x0009e8000b901c44 */
[----:B------:R5:W-:Y:S04]  /*22f0*/  LDGSTS.E.BYPASS.128 [R76+0x18000], [R62.64+0x600] ;  /* 0x180006003e4c7fae */ /* 0x000be8000b901c44 */
[----:B------:R1:W-:Y:S01]  /*2300*/  LDGSTS.E.BYPASS.128 [R19+0x18000], [R64.64+0x600] ;  /* 0x1800060040137fae */ /* 0x0003e2000b901c44 */
[----:B---3--:R-:W-:-:S03]  /*2310*/  CS2R R58, SRZ ;  /* 0x00000000003a7805 */ /* 0x008fc6000001ff00 */
[----:B------:R3:W-:Y:S01]  /*2320*/  LDGSTS.E.BYPASS.128 [R18+0x18000], [R66.64+0x600] ;  /* 0x1800060042127fae */ /* 0x0007e2000b901c44 */
[----:B----4-:R-:W-:-:S03]  /*2330*/  CS2R R60, SRZ ;  /* 0x00000000003c7805 */ /* 0x010fc6000001ff00 */
[----:B------:R4:W-:Y:S01]  /*2340*/  LDGSTS.E.BYPASS.128 [R17+0x18000], [R56.64+0x600] ;  /* 0x1800060038117fae */ /* 0x0009e2000b901c44 */
[----:B-----5:R-:W-:-:S03]  /*2350*/  CS2R R62, SRZ ;  /* 0x00000000003e7805 */ /* 0x020fc6000001ff00 */
[----:B------:R5:W-:Y:S01]  /*2360*/  LDGSTS.E.BYPASS.128 [R9+0x18000], [R54.64+0x600] ;  /* 0x1800060036097fae */ /* 0x000be2000b901c44 */
[----:B-1----:R-:W-:-:S03]  /*2370*/  CS2R R64, SRZ ;  /* 0x0000000000407805 */ /* 0x002fc6000001ff00 */
[----:B------:R1:W-:Y:S01]  /*2380*/  LDGSTS.E.BYPASS.128 [R10+0x18000], [R52.64+0x600] ;  /* 0x18000600340a7fae */ /* 0x0003e2000b901c44 */
[----:B---3--:R-:W-:-:S03]  /*2390*/  CS2R R66, SRZ ;  /* 0x0000000000427805 */ /* 0x008fc6000001ff00 */
[----:B------:R2:W-:Y:S01]  /*23a0*/  LDGSTS.E.BYPASS.128 [R11+0x18000], [R50.64+0x600] ;  /* 0x18000600320b7fae */ /* 0x0005e2000b901c44 */
[----:B----4-:R-:W-:-:S03]  /*23b0*/  CS2R R56, SRZ ;  /* 0x0000000000387805 */ /* 0x010fc6000001ff00 */
[----:B------:R2:W-:Y:S01]  /*23c0*/  LDGSTS.E.BYPASS.128 [R12+0x18000], [R48.64+0x600] ;  /* 0x18000600300c7fae */ /* 0x0005e2000b901c44 */
[----:B-----5:R-:W-:-:S03]  /*23d0*/  CS2R R54, SRZ ;  /* 0x0000000000367805 */ /* 0x020fc6000001ff00 */
[----:B------:R-:W0:Y:S01]  /*23e0*/  LDGDEPBAR ;  /* 0x00000000000079af */ /* 0x000e220000000000 */
[----:B-1----:R-:W-:-:S03]  /*23f0*/  CS2R R52, SRZ ;  /* 0x0000000000347805 */ /* 0x002fc6000001ff00 */
[----:B------:R2:W-:Y:S04]  /*2400*/  LDGSTS.E.BYPASS.128 [R0+0x2c000], [R44.64+0x600] ;  /* 0x2c0006002c007fae */ /* 0x0005e8000b901c44 */
[----:B------:R2:W-:Y:S04]  /*2410*/  LDGSTS.E.BYPASS.128 [R2+0x2c000], [R42.64+0x600] ;  /* 0x2c0006002a027fae */ /* 0x0005e8000b901c44 */
[----:B------:R2:W-:Y:S04]  /*2420*/  LDGSTS.E.BYPASS.128 [R3+0x2c000], [R40.64+0x600] ;  /* 0x2c00060028037fae */ /* 0x0005e8000b901c44 */
[----:B------:R2:W-:Y:S04]  /*2430*/  LDGSTS.E.BYPASS.128 [R4+0x2c000], [R38.64+0x600] ;  /* 0x2c00060026047fae */ /* 0x0005e8000b901c44 */
[----:B------:R2:W-:Y:S04]  /*2440*/  LDGSTS.E.BYPASS.128 [R5+0x2c000], [R36.64+0x600] ;  /* 0x2c00060024057fae */ /* 0x0005e8000b901c44 */
[----:B------:R2:W-:Y:S04]  /*2450*/  LDGSTS.E.BYPASS.128 [R6+0x2c000], [R34.64+0x600] ;  /* 0x2c00060022067fae */ /* 0x0005e8000b901c44 */
[----:B------:R2:W-:Y:S04]  /*2460*/  LDGSTS.E.BYPASS.128 [R7+0x2c000], [R32.64+0x600] ;  /* 0x2c00060020077fae */ /* 0x0005e8000b901c44 */
[----:B------:R2:W-:Y:S01]  /*2470*/  LDGSTS.E.BYPASS.128 [R8+0x2c000], [R30.64+0x600] ;  /* 0x2c0006001e087fae */ /* 0x0005e2000b901c44 */
[----:B------:R-:W-:-:S02]  /*2480*/  UMOV UR4, URZ ;  /* 0x0000003f00047c82 */ /* 0x000fc40008000000 */
[----:B------:R-:W-:Y:S01]  /*2490*/  UMOV UR5, URZ ;  /* 0x0000003f00057c82 */ /* 0x000fe20008000000 */
[----:B------:R-:W0:Y:S04]  /*24a0*/  LDGDEPBAR ;  /* 0x00000000000079af */ /* 0x000e280000000000 */
[----:B------:R-:W-:Y:S01]  /*24b0*/  STL [R1], R13 ;  /* 0x0000000d01007387 */ /* 0x000fe20000100800 */
[----:B------:R-:W-:-:S04]  /*24c0*/  DEPBAR.LE SB0, 0x6 ;  /* 0x000081800000791a */ /* 0x000fc80000000000 */
[----:B--2---:R-:W-:Y:S06]  /*24d0*/  BAR.SYNC 0x0 ;  /* 0x0000000000007b1d */ /* 0x004fec0000000000 */
.L_x_1:
[----:B------:R-:W1:Y:S04]  /*24e0*/  S2R R13, SR_TID.X ;  /* 0x00000000000d7919 */ /* 0x000e680000002100 */
[----:B------:R-:W-:Y:S04]  /*24f0*/  LDS.128 R32, [R16.X4+UR5+0x200] ;  /* 0x0002000510207984 */ /* 0x000fe80008004c00 */
[----:B------:R-:W-:Y:S04]  /*2500*/  LDS.128 R36, [R16.X4+UR5+0x400] ;  /* 0x0004000510247984 */ /* 0x000fe80008004c00 */
[----:B------:R-:W-:Y:S04]  /*2510*/  LDS.128 R24, [R16.X4+UR5] ;  /* 0x0000000510187984 */ /* 0x000fe80008004c00 */
[----:B------:R-:W-:Y:S01]  /*2520*/  LDS.128 R40, [R16.X4+UR5+0x600] ;  /* 0x0006000510287984 */ /* 0x000fe20008004c00 */
[----:B-1----:R-:W-:-:S04]  /*2530*/  SHF.L.U32 R13, R13, 0x2, RZ ;  /* 0x000000020d0d7819 */ /* 0x002fc800000006ff */
[----:B------:R-:W-:-:S04]  /*2540*/  LOP3.LUT R13, R13, 0x1c, RZ, 0xc0, !PT ;  /* 0x0000001c0d0d7812 */ /* 0x000fc800078ec0ff */
[----:B------:R-:W-:-:S05]  /*2550*/  LEA R13, R13, UR8, 0x9 ;  /* 0x000000080d0d7c11 */ /* 0x000fca000f8e48ff */
[----:B------:R-:W1:Y:S04]  /*2560*/  LDS.128 R28, [R13] ;  /* 0x000000000d1c7984 */ /* 0x000e680000000c00 */
[----:B------:R-:W2:Y:S04]  /*2570*/  LDS.128 R44, [R13+0x200] ;  /* 0x000200000d2c7984 */ /* 0x000ea80000000c00 */
[----:B------:R-:W3:Y:S04]  /*2580*/  LDS.128 R48, [R13+0x400] ;  /* 0x000400000d307984 */ /* 0x000ee80000000c00 */
[----:B------:R-:W4:Y:S01]  /*2590*/  LDS.128 R20, [R13+0x600] ;  /* 0x000600000d147984 */ /* 0x000f220000000c00 */
[-C--:B-1----:R-:W-:Y:S01]  /*25a0*/  FFMA R60, R32, R28.reuse, R60 ;  /* 0x0000001c203c7223 */ /* 0x082fe2000000003c */
[-C--:B------:R-:W-:Y:S01]  /*25b0*/  FFMA R56, R36, R28.reuse, R56 ;  /* 0x0000001c24387223 */ /* 0x080fe20000000038 */
[-C--:B------:R-:W-:Y:S01]  /*25c0*/  FFMA R64, R24, R28.reuse, R64 ;  /* 0x0000001c18407223 */ /* 0x080fe20000000040 */
[----:B------:R-:W-:Y:S01]  /*25d0*/  FFMA R28, R40, R28, R52 ;  /* 0x0000001c281c7223 */ /* 0x000fe20000000034 */
[-C--:B------:R-:W-:Y:S01]  /*25e0*/  FFMA R71, R33, R29.reuse, R60 ;  /* 0x0000001d21477223 */ /* 0x080fe2000000003c */
[-C--:B------:R-:W-:Y:S01]  /*25f0*/  FFMA R73, R37, R29.reuse, R56 ;  /* 0x0000001d25497223 */ /* 0x080fe20000000038 */
[-C--:B--2---:R-:W-:Y:S01]  /*2600*/  FFMA R52, R24, R44.reuse, R65 ;  /* 0x0000002c18347223 */ /* 0x084fe20000000041 */
[-C--:B------:R-:W-:Y:S01]  /*2610*/  FFMA R56, R32, R44.reuse, R61 ;  /* 0x0000002c20387223 */ /* 0x080fe2000000003d */
[-C--:B------:R-:W-:Y:S01]  /*2620*/  FFMA R60, R36, R44.reuse, R57 ;  /* 0x0000002c243c7223 */ /* 0x080fe20000000039 */
[----:B------:R-:W-:Y:S01]  /*2630*/  FFMA R44, R40, R44, R53 ;  /* 0x0000002c282c7223 */ /* 0x000fe20000000035 */
[----:B------:R-:W-:Y:S01]  /*2640*/  FFMA R75, R41, R29, R28 ;  /* 0x0000001d294b7223 */ /* 0x000fe2000000001c */
[----:B------:R-:W-:Y:S01]  /*2650*/  FFMA R28, R38, R30, R73 ;  /* 0x0000001e261c7223 */ /* 0x000fe20000000049 */
[-C--:B------:R-:W-:Y:S01]  /*2660*/  FFMA R53, R25, R45.reuse, R52 ;  /* 0x0000002d19357223 */ /* 0x080fe20000000034 */
[-C--:B------:R-:W-:Y:S01]  /*2670*/  FFMA R73, R33, R45.reuse, R56 ;  /* 0x0000002d21497223 */ /* 0x080fe20000000038 */
[-C--:B------:R-:W-:Y:S01]  /*2680*/  FFMA R57, R37, R45.reuse, R60 ;  /* 0x0000002d25397223 */ /* 0x080fe2000000003c */
[----:B------:R-:W-:Y:S01]  /*2690*/  FFMA R61, R41, R45, R44 ;  /* 0x0000002d293d7223 */ /* 0x000fe2000000002c */
[-C--:B---3--:R-:W-:Y:S01]  /*26a0*/  FFMA R62, R32, R48.reuse, R62 ;  /* 0x00000030203e7223 */ /* 0x088fe2000000003e */
[-C--:B------:R-:W-:Y:S01]  /*26b0*/  FFMA R58, R36, R48.reuse, R58 ;  /* 0x00000030243a7223 */ /* 0x080fe2000000003a */
[-C--:B------:R-:W-:Y:S01]  /*26c0*/  FFMA R66, R24, R48.reuse, R66 ;  /* 0x0000003018427223 */ /* 0x080fe20000000042 */
[----:B------:R-:W-:Y:S01]  /*26d0*/  FFMA R48, R40, R48, R54 ;  /* 0x0000003028307223 */ /* 0x000fe20000000036 */
[-C--:B------:R-:W-:Y:S01]  /*26e0*/  FFMA R45, R26, R46.reuse, R53 ;  /* 0x0000002e1a2d7223 */ /* 0x080fe20000000035 */
        /* <DEDUP_REMOVED lines=10> */
[C---:B------:R-:W-:Y:S01]  /*2790*/  FFMA R69, R25.reuse, R29, R64 ;  /* 0x0000001d19457223 */ /* 0x040fe20000000040 */
[----:B------:R-:W-:Y:S01]  /*27a0*/  FFMA R50, R42, R50, R65 ;  /* 0x000000322a327223 */ /* 0x000fe20000000041 */
[-C--:B----4-:R-:W-:Y:S01]  /*27b0*/  FFMA R24, R24, R20.reuse, R67 ;  /* 0x0000001418187223 */ /* 0x090fe20000000043 */
[-C--:B------:R-:W-:Y:S01]  /*27c0*/  FFMA R32, R32, R20.reuse, R63 ;  /* 0x0000001420207223 */ /* 0x080fe2000000003f */
[----:B------:R-:W-:Y:S01]  /*27d0*/  LDS.128 R64, [R16.X4+UR5+0x10] ;  /* 0x0000100510407984 */ /* 0x000fe20008004c00 */
[-C--:B------:R-:W-:Y:S01]  /*27e0*/  FFMA R36, R36, R20.reuse, R59 ;  /* 0x0000001424247223 */ /* 0x080fe2000000003b */
[----:B------:R-:W-:Y:S01]  /*27f0*/  FFMA R20, R40, R20, R55 ;  /* 0x0000001428147223 */ /* 0x000fe20000000037 */
[-C--:B------:R-:W-:Y:S01]  /*2800*/  FFMA R72, R26, R30.reuse, R69 ;  /* 0x0000001e1a487223 */ /* 0x080fe20000000045 */
[----:B------:R-:W1:Y:S01]  /*2810*/  LDS.128 R60, [R13+0x210] ;  /* 0x000210000d3c7984 */ /* 0x000e620000000c00 */
[-C--:B------:R-:W-:Y:S01]  /*2820*/  FFMA R29, R34, R30.reuse, R71 ;  /* 0x0000001e221d7223 */ /* 0x080fe20000000047 */
[-C--:B------:R-:W-:Y:S01]  /*2830*/  FFMA R25, R25, R21.reuse, R24 ;  /* 0x0000001519197223 */ /* 0x080fe20000000018 */
[-C--:B------:R-:W-:Y:S01]  /*2840*/  FFMA R33, R33, R21.reuse, R32 ;  /* 0x0000001521217223 */ /* 0x080fe20000000020 */
[-C--:B------:R-:W-:Y:S01]  /*2850*/  FFMA R37, R37, R21.reuse, R36 ;  /* 0x0000001525257223 */ /* 0x080fe20000000024 */
[----:B------:R-:W-:Y:S01]  /*2860*/  FFMA R30, R42, R30, R75 ;  /* 0x0000001e2a1e7223 */ /* 0x000fe2000000004b */
[----:B------:R-:W-:Y:S01]  /*2870*/  FFMA R21, R41, R21, R20 ;  /* 0x0000001529157223 */ /* 0x000fe20000000014 */
[----:B------:R-:W2:Y:S01]  /*2880*/  LDS.128 R56, [R13+0x610] ;  /* 0x000610000d387984 */ /* 0x000ea20000000c00 */
[-C--:B------:R-:W-:Y:S01]  /*2890*/  FFMA R32, R26, R22.reuse, R25 ;  /* 0x000000161a207223 */ /* 0x080fe20000000019 */
[-C--:B------:R-:W-:Y:S01]  /*28a0*/  FFMA R34, R34, R22.reuse, R33 ;  /* 0x0000001622227223 */ /* 0x080fe20000000021 */
[-C--:B------:R-:W-:Y:S01]  /*28b0*/  FFMA R38, R38, R22.reuse, R37 ;  /* 0x0000001626267223 */ /* 0x080fe20000000025 */
[----:B------:R-:W3:Y:S01]  /*28c0*/  LDS.128 R52, [R13+0x10] ;  /* 0x000010000d347984 */ /* 0x000ee20000000c00 */
[----:B------:R-:W-:Y:S01]  /*28d0*/  FFMA R42, R42, R22, R21 ;  /* 0x000000162a2a7223 */ /* 0x000fe20000000015 */
[-C--:B------:R-:W-:Y:S01]  /*28e0*/  FFMA R72, R27, R31.reuse, R72 ;  /* 0x0000001f1b487223 */ /* 0x080fe20000000048 */
[-C--:B------:R-:W-:Y:S01]  /*28f0*/  FFMA R22, R35, R31.reuse, R29 ;  /* 0x0000001f23167223 */ /* 0x080fe2000000001d */
[----:B------:R-:W4:Y:S01]  /*2900*/  LDS.128 R68, [R13+0x410] ;  /* 0x000410000d447984 */ /* 0x000f220000000c00 */
[-C--:B------:R-:W-:Y:S01]  /*2910*/  FFMA R21, R39, R31.reuse, R28 ;  /* 0x0000001f27157223 */ /* 0x080fe2000000001c */
[----:B------:R-:W-:Y:S01]  /*2920*/  FFMA R20, R43, R31, R30 ;  /* 0x0000001f2b147223 */ /* 0x000fe2000000001e */
[----:B------:R-:W-:Y:S01]  /*2930*/  FFMA R45, R27, R47, R45 ;  /* 0x0000002f1b2d7223 */ /* 0x000fe2000000002d */
[----:B------:R-:W5:Y:S01]  /*2940*/  LDS.128 R28, [R16.X4+UR5+0x210] ;  /* 0x00021005101c7984 */ /* 0x000f620008004c00 */
[-C--:B------:R-:W-:Y:S01]  /*2950*/  FFMA R36, R35, R51.reuse, R48 ;  /* 0x0000003323247223 */ /* 0x080fe20000000030 */
[-C--:B------:R-:W-:Y:S01]  /*2960*/  FFMA R33, R39, R51.reuse, R49 ;  /* 0x0000003327217223 */ /* 0x080fe20000000031 */
[-C--:B------:R-:W-:Y:S01]  /*2970*/  FFMA R74, R27, R51.reuse, R74 ;  /* 0x000000331b4a7223 */ /* 0x080fe2000000004a */
[----:B------:R-:W-:Y:S01]  /*2980*/  FFMA R26, R43, R51, R50 ;  /* 0x000000332b1a7223 */ /* 0x000fe20000000032 */
[----:B------:R-:W-:Y:S01]  /*2990*/  FFMA R27, R27, R23, R32 ;  /* 0x000000171b1b7223 */ /* 0x000fe20000000020 */
[----:B------:R-:W5:Y:S01]  /*29a0*/  LDS.128 R48, [R16.X4+UR5+0x410] ;  /* 0x0004100510307984 */ /* 0x000f620008004c00 */
[-C--:B------:R-:W-:Y:S01]  /*29b0*/  FFMA R73, R35, R47.reuse, R73 ;  /* 0x0000002f23497223 */ /* 0x080fe20000000049 */
[-C--:B------:R-:W-:Y:S01]  /*29c0*/  FFMA R25, R39, R47.reuse, R44 ;  /* 0x0000002f27197223 */ /* 0x080fe2000000002c */
[----:B------:R-:W-:Y:S01]  /*29d0*/  FFMA R24, R43, R47, R46 ;  /* 0x0000002f2b187223 */ /* 0x000fe2000000002e */
[-C--:B------:R-:W-:Y:S01]  /*29e0*/  FFMA R34, R35, R23.reuse, R34 ;  /* 0x0000001723227223 */ /* 0x080fe20000000022 */
[-C--:B------:R-:W-:Y:S01]  /*29f0*/  FFMA R38, R39, R23.reuse, R38 ;  /* 0x0000001727267223 */ /* 0x080fe20000000026 */
[----:B------:R-:W-:Y:S01]  /*2a00*/  FFMA R42, R43, R23, R42 ;  /* 0x000000172b2a7223 */ /* 0x000fe2000000002a */
[----:B-1----:R-:W-:-:S02]  /*2a10*/  FFMA R32, R64, R60, R45 ;  /* 0x0000003c40207223 */ /* 0x002fc4000000002d */
[----:B------:R-:W1:Y:S02]  /*2a20*/  LDS.128 R44, [R16.X4+UR5+0x610] ;  /* 0x00061005102c7984 */ /* 0x000e640008004c00 */
[----:B------:R-:W-:Y:S01]  /*2a30*/  FFMA R35, R65, R61, R32 ;  /* 0x0000003d41237223 */ /* 0x000fe20000000020 */
[C---:B--2---:R-:W-:Y:S01]  /*2a40*/  FFMA R40, R64.reuse, R56, R27 ;  /* 0x0000003840287223 */ /* 0x044fe2000000001b */
[----:B---3--:R-:W-:-:S03]  /*2a50*/  FFMA R72, R64, R52, R72 ;  /* 0x0000003440487223 */ /* 0x008fc60000000048 */
[C---:B------:R-:W-:Y:S01]  /*2a60*/  FFMA R23, R65.reuse, R57, R40 ;  /* 0x0000003941177223 */ /* 0x040fe20000000028 */
[----:B----4-:R-:W-:Y:S01]  /*2a70*/  FFMA R74, R64, R68, R74 ;  /* 0x00000044404a7223 */ /* 0x010fe2000000004a */
[C---:B------:R-:W-:Y:S01]  /*2a80*/  FFMA R37, R65.reuse, R53, R72 ;  /* 0x0000003541257223 */ /* 0x040fe20000000048 */
[----:B------:R-:W-:Y:S02]  /*2a90*/  FFMA R64, R66, R62, R35 ;  /* 0x0000003e42407223 */ /* 0x000fe40000000023 */
[----:B------:R-:W-:Y:S01]  /*2aa0*/  FFMA R27, R65, R69, R74 ;  /* 0x00000045411b7223 */ /* 0x000fe2000000004a */
[C---:B-----5:R-:W-:Y:S01]  /*2ab0*/  FFMA R22, R28.reuse, R52, R22 ;  /* 0x000000341c167223 */ /* 0x060fe20000000016 */
[C---:B------:R-:W-:Y:S01]  /*2ac0*/  FFMA R32, R28.reuse, R60, R73 ;  /* 0x0000003c1c207223 */ /* 0x040fe20000000049 */
[C---:B------:R-:W-:Y:S01]  /*2ad0*/  FFMA R36, R28.reuse, R68, R36 ;  /* 0x000000441c247223 */ /* 0x040fe20000000024 */
[----:B------:R-:W-:Y:S01]  /*2ae0*/  FFMA R34, R28, R56, R34 ;  /* 0x000000381c227223 */ /* 0x000fe20000000022 */
[C---:B------:R-:W-:Y:S01]  /*2af0*/  FFMA R65, R66.reuse, R58, R23 ;  /* 0x0000003a42417223 */ /* 0x040fe20000000017 */
[C---:B------:R-:W-:Y:S01]  /*2b00*/  FFMA R72, R66.reuse, R54, R37 ;  /* 0x0000003642487223 */ /* 0x040fe20000000025 */
[----:B------:R-:W-:Y:S01]  /*2b10*/  FFMA R66, R66, R70, R27 ;  /* 0x0000004642427223 */ /* 0x000fe2000000001b */
[C---:B------:R-:W-:Y:S01]  /*2b20*/  FFMA R35, R29.reuse, R53, R22 ;  /* 0x000000351d237223 */ /* 0x040fe20000000016 */
        /* <DEDUP_REMOVED lines=15> */
[C---:B-1----:R-:W-:Y:S01]  /*2c20*/  FFMA R20, R44.reuse, R52, R20 ;  /* 0x000000342c147223 */ /* 0x042fe20000000014 */
[C---:B------:R-:W-:Y:S01]  /*2c30*/  FFMA R24, R44.reuse, R60, R24 ;  /* 0x0000003c2c187223 */ /* 0x040fe20000000018 */
[C---:B------:R-:W-:Y:S01]  /*2c40*/  FFMA R26, R44.reuse, R68, R26 ;  /* 0x000000442c1a7223 */ /* 0x040fe2000000001a */
[----:B------:R-:W-:Y:S01]  /*2c50*/  FFMA R42, R44, R56, R42 ;  /* 0x000000382c2a7223 */ /* 0x000fe2000000002a */
[C---:B------:R-:W-:Y:S01]  /*2c60*/  FFMA R48, R50.reuse, R54, R27 ;  /* 0x0000003632307223 */ /* 0x040fe2000000001b */
[C---:B------:R-:W-:Y:S01]  /*2c70*/  FFMA R49, R50.reuse, R62, R25 ;  /* 0x0000003e32317223 */ /* 0x040fe20000000019 */
[C---:B------:R-:W-:Y:S01]  /*2c80*/  FFMA R74, R50.reuse, R70, R23 ;  /* 0x00000046324a7223 */ /* 0x040fe20000000017 */
[C---:B------:R-:W-:Y:S01]  /*2c90*/  FFMA R53, R45.reuse, R53, R20 ;  /* 0x000000352d357223 */ /* 0x040fe20000000014 */
[C---:B------:R-:W-:Y:S01]  /*2ca0*/  FFMA R61, R45.reuse, R61, R24 ;  /* 0x0000003d2d3d7223 */ /* 0x040fe20000000018 */
[C---:B------:R-:W-:Y:S01]  /*2cb0*/  FFMA R69, R45.reuse, R69, R26 ;  /* 0x000000452d457223 */ /* 0x040fe2000000001a */
[----:B------:R-:W-:Y:S01]  /*2cc0*/  FFMA R50, R50, R58, R21 ;  /* 0x0000003a32327223 */ /* 0x000fe20000000015 */
[----:B------:R-:W-:Y:S01]  /*2cd0*/  FFMA R45, R45, R57, R42 ;  /* 0x000000392d2d7223 */ /* 0x000fe2000000002a */
[----:B------:R-:W-:Y:S01]  /*2ce0*/  LDS.128 R36, [R16.X4+UR5+0x20] ;  /* 0x0000200510247984 */ /* 0x000fe20008004c00 */
[C---:B------:R-:W-:Y:S01]  /*2cf0*/  FFMA R54, R46.reuse, R54, R53 ;  /* 0x000000362e367223 */ /* 0x040fe20000000035 */
[C---:B------:R-:W-:Y:S01]  /*2d00*/  FFMA R62, R46.reuse, R62, R61 ;  /* 0x0000003e2e3e7223 */ /* 0x040fe2000000003d */
[C---:B------:R-:W-:Y:S01]  /*2d10*/  FFMA R70, R46.reuse, R70, R69 ;  /* 0x000000462e467223 */ /* 0x040fe20000000045 */
[----:B------:R-:W1:Y:S01]  /*2d20*/  LDS.128 R32, [R13+0x220] ;  /* 0x000220000d207984 */ /* 0x000e620000000c00 */
[----:B------:R-:W-:Y:S01]  /*2d30*/  FFMA R58, R46, R58, R45 ;  /* 0x0000003a2e3a7223 */ /* 0x000fe2000000002d */
[C---:B------:R-:W-:Y:S01]  /*2d40*/  FFMA R44, R31.reuse, R59, R30 ;  /* 0x0000003b1f2c7223 */ /* 0x040fe2000000001e */
[C---:B------:R-:W-:Y:S01]  /*2d50*/  FFMA R73, R31.reuse, R71, R73 ;  /* 0x000000471f497223 */ /* 0x040fe20000000049 */
[----:B------:R-:W2:Y:S01]  /*2d60*/  LDS.128 R40, [R13+0x420] ;  /* 0x000420000d287984 */ /* 0x000ea20000000c00 */
[C---:B------:R-:W-:Y:S01]  /*2d70*/  FFMA R45, R31.reuse, R63, R29 ;  /* 0x0000003f1f2d7223 */ /* 0x040fe2000000001d */
[----:B------:R-:W-:Y:S01]  /*2d80*/  FFMA R46, R31, R55, R28 ;  /* 0x000000371f2e7223 */ /* 0x000fe2000000001c */
[C---:B------:R-:W-:Y:S01]  /*2d90*/  FFMA R64, R67.reuse, R63, R64 ;  /* 0x0000003f43407223 */ /* 0x040fe20000000040 */
[----:B------:R-:W3:Y:S01]  /*2da0*/  LDS.128 R20, [R13+0x20] ;  /* 0x000020000d147984 */ /* 0x000ee20000000c00 */
[C---:B------:R-:W-:Y:S01]  /*2db0*/  FFMA R65, R67.reuse, R59, R65 ;  /* 0x0000003b43417223 */ /* 0x040fe20000000041 */
[C---:B------:R-:W-:Y:S01]  /*2dc0*/  FFMA R72, R67.reuse, R55, R72 ;  /* 0x0000003743487223 */ /* 0x040fe20000000048 */
[----:B------:R-:W-:Y:S01]  /*2dd0*/  FFMA R66, R67, R71, R66 ;  /* 0x0000004743427223 */ /* 0x000fe20000000042 */
[----:B------:R-:W4:Y:S01]  /*2de0*/  LDS.128 R24, [R13+0x620] ;  /* 0x000620000d187984 */ /* 0x000f220000000c00 */
[C---:B------:R-:W-:Y:S01]  /*2df0*/  FFMA R50, R51.reuse, R59, R50 ;  /* 0x0000003b33327223 */ /* 0x040fe20000000032 */
[C---:B------:R-:W-:Y:S01]  /*2e00*/  FFMA R74, R51.reuse, R71, R74 ;  /* 0x00000047334a7223 */ /* 0x040fe2000000004a */
[C---:B------:R-:W-:Y:S01]  /*2e10*/  FFMA R49, R51.reuse, R63, R49 ;  /* 0x0000003f33317223 */ /* 0x040fe20000000031 */
[----:B------:R-:W5:Y:S01]  /*2e20*/  LDS.128 R28, [R16.X4+UR5+0x220] ;  /* 0x00022005101c7984 */ /* 0x000f620008004c00 */
[----:B------:R-:W-:Y:S01]  /*2e30*/  FFMA R48, R51, R55, R48 ;  /* 0x0000003733307223 */ /* 0x000fe20000000030 */
[C---:B------:R-:W-:Y:S01]  /*2e40*/  FFMA R51, R47.reuse, R71, R70 ;  /* 0x000000472f337223 */ /* 0x040fe20000000046 */
[C---:B------:R-:W-:Y:S01]  /*2e50*/  FFMA R54, R47.reuse, R55, R54 ;  /* 0x000000372f367223 */ /* 0x040fe20000000036 */
[----:B------:R-:W5:Y:S01]  /*2e60*/  LDS.128 R68, [R16.X4+UR5+0x420] ;  /* 0x0004200510447984 */ /* 0x000f620008004c00 */
[C---:B------:R-:W-:Y:S01]  /*2e70*/  FFMA R58, R47.reuse, R59, R58 ;  /* 0x0000003b2f3a7223 */ /* 0x040fe2000000003a */
[----:B------:R-:W-:Y:S01]  /*2e80*/  FFMA R62, R47, R63, R62 ;  /* 0x0000003f2f3e7223 */ /* 0x000fe2000000003e */
[C---:B-1----:R-:W-:Y:S01]  /*2e90*/  FFMA R52, R36.reuse, R32, R64 ;  /* 0x0000002024347223 */ /* 0x042fe20000000040 */
[----:B--2---:R-:W-:-:S03]  /*2ea0*/  FFMA R56, R36, R40, R66 ;  /* 0x0000002824387223 */ /* 0x004fc60000000042 */
[C---:B------:R-:W-:Y:S01]  /*2eb0*/  FFMA R55, R37.reuse, R33, R52 ;  /* 0x0000002125377223 */ /* 0x040fe20000000034 */
[C---:B---3--:R-:W-:Y:S01]  /*2ec0*/  FFMA R72, R36.reuse, R20, R72 ;  /* 0x0000001424487223 */ /* 0x048fe20000000048 */
[C---:B------:R-:W-:Y:S01]  /*2ed0*/  FFMA R53, R37.reuse, R41, R56 ;  /* 0x0000002925357223 */ /* 0x040fe20000000038 */
[----:B----4-:R-:W-:Y:S02]  /*2ee0*/  FFMA R36, R36, R24, R65 ;  /* 0x0000001824247223 */ /* 0x010fe40000000041 */
[C---:B------:R-:W-:Y:S01]  /*2ef0*/  FFMA R57, R37.reuse, R21, R72 ;  /* 0x0000001525397223 */ /* 0x040fe20000000048 */
[----:B------:R-:W1:Y:S01]  /*2f00*/  LDS.128 R64, [R16.X4+UR5+0x620] ;  /* 0x0006200510407984 */ /* 0x000e620008004c00 */
[----:B------:R-:W-:Y:S01]  /*2f10*/  FFMA R47, R37, R25, R36 ;  /* 0x00000019252f7223 */ /* 0x000fe20000000024 */
[C---:B-----5:R-:W-:Y:S01]  /*2f20*/  FFMA R46, R28.reuse, R20, R46 ;  /* 0x000000141c2e7223 */ /* 0x060fe2000000002e */
        /* <DEDUP_REMOVED lines=27> */
[-C--:B------:R-:W-:Y:S01]  /*30e0*/  FFMA R73, R31, R23.reuse, R73 ;  /* 0x000000171f497223 */ /* 0x080fe20000000049 */
[----:B------:R-:W-:Y:S01]  /*30f0*/  LDS.128 R44, [R13+0x430] ;  /* 0x000430000d2c7984 */ /* 0x000fe20000000c00 */
        /* <DEDUP_REMOVED lines=12> */
[----:B------:R-:W1:Y:S01]  /*31c0*/  LDS.128 R60, [R16.X4+UR5+0x30] ;  /* 0x00003005103c7984 */ /* 0x000e620008004c00 */
        /* <DEDUP_REMOVED lines=9> */
[----:B------:R-:W-:Y:S01]  /*3260*/  FFMA R66, R66, R26, R25 ;  /* 0x0000001a42427223 */ /* 0x000fe20000000019 */
[C---:B------:R-:W-:Y:S01]  /*3270*/  FFMA R25, R71.reuse, R27, R70 ;  /* 0x0000001b47197223 */ /* 0x040fe20000000046 */
[----:B------:R-:W4:Y:S01]  /*3280*/  LDS.128 R48, [R13+0x630] ;  /* 0x000630000d307984 */ /* 0x000f220000000c00 */
[C---:B------:R-:W-:Y:S01]  /*3290*/  FFMA R26, R71.reuse, R43, R69 ;  /* 0x0000002b471a7223 */ /* 0x040fe20000000045 */
[----:B------:R-:W-:Y:S01]  /*32a0*/  FFMA R32, R71, R35, R68 ;  /* 0x0000002347207223 */ /* 0x000fe20000000044 */
[C---:B------:R-:W-:Y:S01]  /*32b0*/  FFMA R27, R67.reuse, R27, R66 ;  /* 0x0000001b431b7223 */ /* 0x040fe20000000042 */
[----:B------:R-:W5:Y:S01]  /*32c0*/  LDS.128 R28, [R16.X4+UR5+0x230] ;  /* 0x00023005101c7984 */ /* 0x000f620008004c00 */
[C---:B------:R-:W-:Y:S01]  /*32d0*/  FFMA R42, R67.reuse, R43, R42 ;  /* 0x0000002b432a7223 */ /* 0x040fe2000000002a */
[C---:B------:R-:W-:Y:S01]  /*32e0*/  FFMA R34, R67.reuse, R35, R34 ;  /* 0x0000002343227223 */ /* 0x040fe20000000022 */
[----:B------:R-:W-:Y:S01]  /*32f0*/  FFMA R22, R67, R23, R22 ;  /* 0x0000001743167223 */ /* 0x000fe20000000016 */
[----:B------:R-:W5:Y:S04]  /*3300*/  LDS.128 R68, [R16.X4+UR5+0x430] ;  /* 0x0004300510447984 */ /* 0x000f680008004c00 */
[----:B------:R-:W5:Y:S01]  /*3310*/  LDS.128 R64, [R16.X4+UR5+0x630] ;  /* 0x0006300510407984 */ /* 0x000f620008004c00 */
[C---:B-1----:R-:W-:Y:S01]  /*3320*/  FFMA R40, R60.reuse, R44, R37 ;  /* 0x0000002c3c287223 */ /* 0x042fe20000000025 */
[----:B--2---:R-:W-:-:S03]  /*3330*/  FFMA R36, R60, R56, R36 ;  /* 0x000000383c247223 */ /* 0x004fc60000000024 */
[C---:B------:R-:W-:Y:S01]  /*3340*/  FFMA R33, R61.reuse, R45, R40 ;  /* 0x0000002d3d217223 */ /* 0x040fe20000000028 */
[C---:B---3--:R-:W-:Y:S01]  /*3350*/  FFMA R72, R60.reuse, R52, R72 ;  /* 0x000000343c487223 */ /* 0x048fe20000000048 */
[C---:B------:R-:W-:Y:S01]  /*3360*/  FFMA R35, R61.reuse, R57, R36 ;  /* 0x000000393d237223 */ /* 0x040fe20000000024 */
[----:B----4-:R-:W-:Y:S02]  /*3370*/  FFMA R38, R60, R48, R38 ;  /* 0x000000303c267223 */ /* 0x010fe40000000026 */
[C---:B------:R-:W-:Y:S01]  /*3380*/  FFMA R37, R61.reuse, R53, R72 ;  /* 0x000000353d257223 */ /* 0x040fe20000000048 */
[----:B------:R-:W-:Y:S01]  /*3390*/  FFMA R60, R62, R58, R35 ;  /* 0x0000003a3e3c7223 */ /* 0x000fe20000000023 */
        /* <DEDUP_REMOVED lines=34> */
[----:B------:R-:W-:Y:S01]  /*35c0*/  FFMA R48, R64, R48, R27 ;  /* 0x0000003040307223 */ /* 0x000fe2000000001b */
[----:B------:R-:W-:Y:S01]  /*35d0*/  LDS.128 R36, [R16.X4+UR5+0x40] ;  /* 0x0000400510247984 */ /* 0x000fe20008004c00 */
[----:B------:R-:W-:Y:S01]  /*35e0*/  FFMA R44, R31, R51, R30 ;  /* 0x000000331f2c7223 */ /* 0x000fe2000000001e */
[C---:B------:R-:W-:Y:S01]  /*35f0*/  FFMA R46, R66.reuse, R46, R45 ;  /* 0x0000002e422e7223 */ /* 0x040fe2000000002d */
[----:B------:R-:W-:Y:S01]  /*3600*/  FFMA R49, R65, R49, R48 ;  /* 0x0000003141317223 */ /* 0x000fe20000000030 */
[----:B------:R-:W1:Y:S01]  /*3610*/  LDS.128 R32, [R13+0x240] ;  /* 0x000240000d207984 */ /* 0x000e620000000c00 */
[C---:B------:R-:W-:Y:S01]  /*3620*/  FFMA R45, R31.reuse, R47, R28 ;  /* 0x0000002f1f2d7223 */ /* 0x040fe2000000001c */
[C---:B------:R-:W-:Y:S01]  /*3630*/  FFMA R73, R31.reuse, R59, R73 ;  /* 0x0000003b1f497223 */ /* 0x040fe20000000049 */
[----:B------:R-:W-:Y:S01]  /*3640*/  FFMA R48, R31, R55, R29 ;  /* 0x000000371f307223 */ /* 0x000fe2000000001d */
[----:B------:R-:W2:Y:S01]  /*3650*/  LDS.128 R40, [R13+0x440] ;  /* 0x000440000d287984 */ /* 0x000ea20000000c00 */
[C---:B------:R-:W-:Y:S01]  /*3660*/  FFMA R54, R66.reuse, R54, R53 ;  /* 0x0000003642367223 */ /* 0x040fe20000000035 */
[C---:B------:R-:W-:Y:S01]  /*3670*/  FFMA R50, R66.reuse, R50, R49 ;  /* 0x0000003242327223 */ /* 0x040fe20000000031 */
[C---:B------:R-:W-:Y:S01]  /*3680*/  FFMA R49, R71.reuse, R51, R70 ;  /* 0x0000003347317223 */ /* 0x040fe20000000046 */
[----:B------:R-:W3:Y:S01]  /*3690*/  LDS.128 R20, [R13+0x40] ;  /* 0x000040000d147984 */ /* 0x000ee20000000c00 */
[C---:B------:R-:W-:Y:S01]  /*36a0*/  FFMA R52, R71.reuse, R47, R68 ;  /* 0x0000002f47347223 */ /* 0x040fe20000000044 */
[C---:B------:R-:W-:Y:S01]  /*36b0*/  FFMA R74, R71.reuse, R59, R74 ;  /* 0x0000003b474a7223 */ /* 0x040fe2000000004a */
[----:B------:R-:W-:Y:S01]  /*36c0*/  FFMA R53, R71, R55, R69 ;  /* 0x0000003747357223 */ /* 0x000fe20000000045 */
[----:B------:R-:W4:Y:S01]  /*36d0*/  LDS.128 R24, [R13+0x640] ;  /* 0x000640000d187984 */ /* 0x000f220000000c00 */
[----:B------:R-:W-:Y:S01]  /*36e0*/  FFMA R58, R66, R58, R57 ;  /* 0x0000003a423a7223 */ /* 0x000fe20000000039 */
[C---:B------:R-:W-:Y:S01]  /*36f0*/  FFMA R50, R67.reuse, R51, R50 ;  /* 0x0000003343327223 */ /* 0x040fe20000000032 */
[C---:B------:R-:W-:Y:S01]  /*3700*/  FFMA R46, R67.reuse, R47, R46 ;  /* 0x0000002f432e7223 */ /* 0x040fe2000000002e */
[----:B------:R-:W5:Y:S01]  /*3710*/  LDS.128 R28, [R16.X4+UR5+0x240] ;  /* 0x00024005101c7984 */ /* 0x000f620008004c00 */
[C---:B------:R-:W-:Y:S01]  /*3720*/  FFMA R58, R67.reuse, R59, R58 ;  /* 0x0000003b433a7223 */ /* 0x040fe2000000003a */
[----:B------:R-:W-:Y:S01]  /*3730*/  FFMA R54, R67, R55, R54 ;  /* 0x0000003743367223 */ /* 0x000fe20000000036 */
[C---:B------:R-:W-:Y:S01]  /*3740*/  FFMA R60, R63.reuse, R59, R60 ;  /* 0x0000003b3f3c7223 */ /* 0x040fe2000000003c */
[----:B------:R-:W5:Y:S01]  /*3750*/  LDS.128 R68, [R16.X4+UR5+0x440] ;  /* 0x0004400510447984 */ /* 0x000f620008004c00 */
[C---:B------:R-:W-:Y:S01]  /*3760*/  FFMA R61, R63.reuse, R47, R61 ;  /* 0x0000002f3f3d7223 */ /* 0x040fe2000000003d */
[C---:B------:R-:W-:Y:S01]  /*3770*/  FFMA R72, R63.reuse, R55, R72 ;  /* 0x000000373f487223 */ /* 0x040fe20000000048 */
[----:B------:R-:W-:Y:S01]  /*3780*/  FFMA R62, R63, R51, R62 ;  /* 0x000000333f3e7223 */ /* 0x000fe2000000003e */
        /* <DEDUP_REMOVED lines=45> */
[----:B------:R-:W-:Y:S01]  /*3a60*/  LDS.128 R60, [R16.X4+UR5+0x50] ;  /* 0x00005005103c7984 */ /* 0x000fe20008004c00 */
[C---:B------:R-:W-:Y:S01]  /*3a70*/  FFMA R20, R31.reuse, R27, R30 ;  /* 0x0000001b1f147223 */ /* 0x040fe2000000001e */
[C---:B------:R-:W-:Y:S01]  /*3a80*/  FFMA R73, R31.reuse, R43, R73 ;  /* 0x0000002b1f497223 */ /* 0x040fe20000000049 */
[C---:B------:R-:W-:Y:S01]  /*3a90*/  FFMA R22, R66.reuse, R22, R21 ;  /* 0x0000001642167223 */ /* 0x040fe20000000015 */
[----:B------:R-:W1:Y:S01]  /*3aa0*/  LDS.128 R56, [R13+0x250] ;  /* 0x000250000d387984 */ /* 0x000e620000000c00 */
[C---:B------:R-:W-:Y:S01]  /*3ab0*/  FFMA R21, R31.reuse, R35, R29 ;  /* 0x000000231f157223 */ /* 0x040fe2000000001d */
[----:B------:R-:W-:Y:S01]  /*3ac0*/  FFMA R24, R31, R23, R28 ;  /* 0x000000171f187223 */ /* 0x000fe2000000001c */
        /* <DEDUP_REMOVED lines=19> */
[----:B------:R-:W-:-:S02]  /*3c00*/  FFMA R38, R39, R27, R38 ;  /* 0x0000001b27267223 */ /* 0x000fc40000000026 */
        /* <DEDUP_REMOVED lines=55> */
[C---:B------:R-:W-:Y:S01]  /*3f80*/  FFMA R49, R71.reuse, R55, R70 ;  /* 0x0000003747317223 */ /* 0x040fe20000000046 */
[C---:B------:R-:W-:Y:S01]  /*3f90*/  FFMA R52, R71.reuse, R51, R69 ;  /* 0x0000003347347223 */ /* 0x040fe20000000045 */
[----:B------:R-:W3:Y:S01]  /*3fa0*/  LDS.128 R24, [R13+0x60] ;  /* 0x000060000d187984 */ /* 0x000ee20000000c00 */
[C---:B------:R-:W-:Y:S01]  /*3fb0*/  FFMA R53, R71.reuse, R59, R68 ;  /* 0x0000003b47357223 */ /* 0x040fe20000000044 */
[----:B------:R-:W-:Y:S01]  /*3fc0*/  FFMA R74, R71, R47, R74 ;  /* 0x0000002f474a7223 */ /* 0x000fe2000000004a */
        /* <DEDUP_REMOVED lines=65> */
[----:B------:R-:W2:Y:S01]  /*43e0*/  LDS.128 R44, [R16.X4+UR5+0x270] ;  /* 0x00027005102c7984 */ /* 0x000ea20008004c00 */
[C---:B------:R-:W-:Y:S01]  /*43f0*/  FFMA R73, R31.reuse, R35, R73 ;  /* 0x000000231f497223 */ /* 0x040fe20000000049 */
[----:B------:R-:W-:Y:S01]  /*4400*/  FFMA R25, R31, R27, R29 ;  /* 0x0000001b1f197223 */ /* 0x000fe2000000001d */
[C---:B------:R-:W-:Y:S01]  /*4410*/  FFMA R22, R71.reuse, R23, R70 ;  /* 0x0000001747167223 */ /* 0x040fe20000000046 */
[----:B------:R-:W3:Y:S01]  /*4420*/  LDS.128 R52, [R16.X4+UR5+0x470] ;  /* 0x0004700510347984 */ /* 0x000ee20008004c00 */
[C---:B------:R-:W-:Y:S01]  /*4430*/  FFMA R24, R71.reuse, R43, R68 ;  /* 0x0000002b47187223 */ /* 0x040fe20000000044 */
[C---:B------:R-:W-:Y:S01]  /*4440*/  FFMA R74, R71.reuse, R35, R74 ;  /* 0x00000023474a7223 */ /* 0x040fe2000000004a */
[----:B------:R-:W-:Y:S01]  /*4450*/  FFMA R33, R71, R27, R69 ;  /* 0x0000001b47217223 */ /* 0x000fe20000000045 */
[----:B------:R-:W4:Y:S01]  /*4460*/  LDS.128 R60, [R16.X4+UR5+0x670] ;  /* 0x00067005103c7984 */ /* 0x000f220008004c00 */
[C---:B------:R-:W-:Y:S01]  /*4470*/  FFMA R36, R39.reuse, R35, R36 ;  /* 0x0000002327247223 */ /* 0x040fe20000000024 */
[C---:B------:R-:W-:Y:S01]  /*4480*/  FFMA R72, R39.reuse, R27, R72 ;  /* 0x0000001b27487223 */ /* 0x040fe20000000048 */
[-C--:B------:R-:W-:Y:S01]  /*4490*/  FFMA R38, R39, R23.reuse, R38 ;  /* 0x0000001727267223 */ /* 0x080fe20000000026 */
[----:B------:R-:W5:Y:S01]  /*44a0*/  LDS.128 R28, [R13+0x270] ;  /* 0x000270000d1c7984 */ /* 0x000f620000000c00 */
[C---:B------:R-:W-:Y:S01]  /*44b0*/  FFMA R23, R67.reuse, R23, R66 ;  /* 0x0000001743177223 */ /* 0x040fe20000000042 */
[C---:B------:R-:W-:Y:S01]  /*44c0*/  FFMA R42, R67.reuse, R43, R42 ;  /* 0x0000002b432a7223 */ /* 0x040fe2000000002a */
[C---:B------:R-:W-:Y:S01]  /*44d0*/  FFMA R35, R67.reuse, R35, R34 ;  /* 0x0000002343237223 */ /* 0x040fe20000000022 */
[----:B------:R-:W5:Y:S01]  /*44e0*/  LDS.128 R68, [R13+0x470] ;  /* 0x000470000d447984 */ /* 0x000f620000000c00 */
[----:B------:R-:W-:Y:S01]  /*44f0*/  FFMA R27, R67, R27, R26 ;  /* 0x0000001b431b7223 */ /* 0x000fe2000000001a */
[----:B------:R-:W-:-:S02]  /*4500*/  FFMA R37, R39, R43, R37 ;  /* 0x0000002b27257223 */ /* 0x000fc40000000025 */
[----:B------:R-:W5:Y:S01]  /*4510*/  LDS.128 R64, [R13+0x670] ;  /* 0x000670000d407984 */ /* 0x000f620000000c00 */
[-C--:B-1----:R-:W-:Y:S01]  /*4520*/  FFMA R72, R48, R56.reuse, R72 ;  /* 0x0000003830487223 */ /* 0x082fe20000000048 */
[----:B--2---:R-:W-:-:S03]  /*4530*/  FFMA R26, R44, R56, R25 ;  /* 0x000000382c1a7223 */ /* 0x004fc60000000019 */
[-C--:B------:R-:W-:Y:S01]  /*4540*/  FFMA R25, R49, R57.reuse, R72 ;  /* 0x0000003931197223 */ /* 0x080fe20000000048 */
[-C--:B---3--:R-:W-:Y:S01]  /*4550*/  FFMA R32, R52, R56.reuse, R33 ;  /* 0x0000003834207223 */ /* 0x088fe20000000021 */
[----:B----4-:R-:W-:Y:S01]  /*4560*/  FFMA R56, R60, R56, R27 ;  /* 0x000000383c387223 */ /* 0x010fe2000000001b */
[-C--:B------:R-:W-:Y:S02]  /*4570*/  FFMA R27, R45, R57.reuse, R26 ;  /* 0x000000392d1b7223 */ /* 0x080fe4000000001a */
[-C--:B------:R-:W-:Y:S01]  /*4580*/  FFMA R33, R53, R57.reuse, R32 ;  /* 0x0000003935217223 */ /* 0x080fe20000000020 */
[-C--:B-----5:R-:W-:Y:S01]  /*4590*/  FFMA R36, R48, R28.reuse, R36 ;  /* 0x0000001c30247223 */ /* 0x0a0fe20000000024 */
[-C--:B------:R-:W-:Y:S01]  /*45a0*/  FFMA R26, R44, R28.reuse, R73 ;  /* 0x0000001c2c1a7223 */ /* 0x080fe20000000049 */
[-C--:B------:R-:W-:Y:S01]  /*45b0*/  FFMA R74, R52, R28.reuse, R74 ;  /* 0x0000001c344a7223 */ /* 0x080fe2000000004a */
[----:B------:R-:W-:Y:S01]  /*45c0*/  FFMA R28, R60, R28, R35 ;  /* 0x0000001c3c1c7223 */ /* 0x000fe20000000023 */
[----:B------:R-:W-:Y:S01]  /*45d0*/  FFMA R39, R61, R57, R56 ;  /* 0x000000393d277223 */ /* 0x000fe20000000038 */
        /* <DEDUP_REMOVED lines=21> */
[----:B------:R-:W-:Y:S01]  /*4730*/  FFMA R22, R52, R64, R22 ;  /* 0x0000004034167223 */ /* 0x000fe20000000016 */
[-C--:B------:R-:W-:Y:S01]  /*4740*/  FFMA R68, R50, R70.reuse, R21 ;  /* 0x0000004632447223 */ /* 0x080fe20000000015 */
[-C--:B------:R-:W-:Y:S01]  /*4750*/  FFMA R69, R46, R70.reuse, R25 ;  /* 0x000000462e457223 */ /* 0x080fe20000000019 */
[----:B------:R-:W-:Y:S01]  /*4760*/  FFMA R74, R54, R70, R27 ;  /* 0x00000046364a7223 */ /* 0x000fe2000000001b */
[C---:B------:R-:W-:Y:S01]  /*4770*/  FFMA R58, R62.reuse, R58, R39 ;  /* 0x0000003a3e3a7223 */ /* 0x040fe20000000027 */
[----:B------:R-:W-:Y:S01]  /*4780*/  FFMA R70, R62, R70, R33 ;  /* 0x000000463e467223 */ /* 0x000fe20000000021 */
[----:B------:R-:W-:Y:S01]  /*4790*/  FFMA R60, R60, R64, R23 ;  /* 0x000000403c3c7223 */ /* 0x000fe20000000017 */
[-C--:B------:R-:W-:Y:S01]  /*47a0*/  FFMA R49, R49, R65.reuse, R38 ;  /* 0x0000004131317223 */ /* 0x080fe20000000026 */
[-C--:B------:R-:W-:Y:S01]  /*47b0*/  FFMA R45, R45, R65.reuse, R20 ;  /* 0x000000412d2d7223 */ /* 0x080fe20000000014 */
[----:B------:R-:W-:Y:S01]  /*47c0*/  FFMA R53, R53, R65, R22 ;  /* 0x0000004135357223 */ /* 0x000fe20000000016 */
[----:B------:R-:W-:Y:S01]  /*47d0*/  LDS.128 R36, [R16.X4+UR5+0x80] ;  /* 0x0000800510247984 */ /* 0x000fe20008004c00 */
[-C--:B------:R-:W-:Y:S01]  /*47e0*/  FFMA R56, R51, R59.reuse, R56 ;  /* 0x0000003b33387223 */ /* 0x080fe20000000038 */
[-C--:B------:R-:W-:Y:S01]  /*47f0*/  FFMA R52, R46, R66.reuse, R45 ;  /* 0x000000422e347223 */ /* 0x080fe2000000002d */
[-C--:B------:R-:W-:Y:S01]  /*4800*/  FFMA R57, R47, R59.reuse, R57 ;  /* 0x0000003b2f397223 */ /* 0x080fe20000000039 */
[----:B------:R-:W1:Y:S01]  /*4810*/  LDS.128 R32, [R13+0x280] ;  /* 0x000280000d207984 */ /* 0x000e620000000c00 */
[-C--:B------:R-:W-:Y:S01]  /*4820*/  FFMA R44, R55, R59.reuse, R72 ;  /* 0x0000003b372c7223 */ /* 0x080fe20000000048 */
[----:B------:R-:W-:Y:S01]  /*4830*/  FFMA R58, R63, R59, R58 ;  /* 0x0000003b3f3a7223 */ /* 0x000fe2000000003a */
[-C--:B------:R-:W-:Y:S01]  /*4840*/  FFMA R59, R51, R31.reuse, R28 ;  /* 0x0000001f333b7223 */ /* 0x080fe2000000001c */
[----:B------:R-:W2:Y:S01]  /*4850*/  LDS.128 R40, [R13+0x480] ;  /* 0x000480000d287984 */ /* 0x000ea20000000c00 */
[-C--:B------:R-:W-:Y:S01]  /*4860*/  FFMA R48, R47, R31.reuse, R29 ;  /* 0x0000001f2f307223 */ /* 0x080fe2000000001d */
[-C--:B------:R-:W-:Y:S01]  /*4870*/  FFMA R46, R55, R31.reuse, R73 ;  /* 0x0000001f372e7223 */ /* 0x080fe20000000049 */
[----:B------:R-:W-:Y:S01]  /*4880*/  FFMA R45, R63, R31, R30 ;  /* 0x0000001f3f2d7223 */ /* 0x000fe2000000001e */
[----:B------:R-:W3:Y:S01]  /*4890*/  LDS.128 R20, [R13+0x80] ;  /* 0x000080000d147984 */ /* 0x000ee20000000c00 */
[----:B------:R-:W-:Y:S01]  /*48a0*/  FFMA R61, R61, R65, R60 ;  /* 0x000000413d3d7223 */ /* 0x000fe2000000003c */
[-C--:B------:R-:W-:Y:S01]  /*48b0*/  FFMA R50, R50, R66.reuse, R49 ;  /* 0x0000004232327223 */ /* 0x080fe20000000031 */
[-C--:B------:R-:W-:Y:S01]  /*48c0*/  FFMA R54, R54, R66.reuse, R53 ;  /* 0x0000004236367223 */ /* 0x080fe20000000035 */
[----:B------:R-:W4:Y:S01]  /*48d0*/  LDS.128 R24, [R13+0x680] ;  /* 0x000680000d187984 */ /* 0x000f220000000c00 */
[----:B------:R-:W-:Y:S01]  /*48e0*/  FFMA R62, R62, R66, R61 ;  /* 0x000000423e3e7223 */ /* 0x000fe2000000003d */
[-C--:B------:R-:W-:Y:S01]  /*48f0*/  FFMA R60, R51, R71.reuse, R68 ;  /* 0x00000047333c7223 */ /* 0x080fe20000000044 */
[-C--:B------:R-:W-:Y:S01]  /*4900*/  FFMA R53, R47, R71.reuse, R69 ;  /* 0x000000472f357223 */ /* 0x080fe20000000045 */
[----:B------:R-:W5:Y:S01]  /*4910*/  LDS.128 R28, [R16.X4+UR5+0x280] ;  /* 0x00028005101c7984 */ /* 0x000f620008004c00 */
[-C--:B------:R-:W-:Y:S01]  /*4920*/  FFMA R74, R55, R71.reuse, R74 ;  /* 0x00000047374a7223 */ /* 0x080fe2000000004a */
[----:B------:R-:W-:Y:S01]  /*4930*/  FFMA R49, R63, R71, R70 ;  /* 0x000000473f317223 */ /* 0x000fe20000000046 */
[-C--:B------:R-:W-:Y:S01]  /*4940*/  FFMA R51, R51, R67.reuse, R50 ;  /* 0x0000004333337223 */ /* 0x080fe20000000032 */
[----:B------:R-:W5:Y:S01]  /*4950*/  LDS.128 R68, [R16.X4+UR5+0x480] ;  /* 0x0004800510447984 */ /* 0x000f620008004c00 */
[-C--:B------:R-:W-:Y:S01]  /*4960*/  FFMA R52, R47, R67.reuse, R52 ;  /* 0x000000432f347223 */ /* 0x080fe20000000034 */
[-C--:B------:R-:W-:Y:S01]  /*4970*/  FFMA R54, R55, R67.reuse, R54 ;  /* 0x0000004337367223 */ /* 0x080fe20000000036 */
[----:B------:R-:W-:-:S02]  /*4980*/  FFMA R62, R63, R67, R62 ;  /* 0x000000433f3e7223 */ /* 0x000fc4000000003e */
[----:B------:R-:W5:Y:S01]  /*4990*/  LDS.128 R64, [R16.X4+UR5+0x680] ;  /* 0x0006800510407984 */ /* 0x000f620008004c00 */
[C---:B-1----:R-:W-:Y:S01]  /*49a0*/  FFMA R50, R36.reuse, R32, R59 ;  /* 0x0000002024327223 */ /* 0x042fe2000000003b */
[----:B--2---:R-:W-:-:S03]  /*49b0*/  FFMA R60, R36, R40, R60 ;  /* 0x00000028243c7223 */ /* 0x004fc6000000003c */
[C---:B------:R-:W-:Y:S01]  /*49c0*/  FFMA R55, R37.reuse, R33, R50 ;  /* 0x0000002125377223 */ /* 0x040fe20000000032 */
[C---:B---3--:R-:W-:Y:S01]  /*49d0*/  FFMA R56, R36.reuse, R20, R56 ;  /* 0x0000001424387223 */ /* 0x048fe20000000038 */
[----:B----4-:R-:W-:Y:S01]  /*49e0*/  FFMA R36, R36, R24, R51 ;  /* 0x0000001824247223 */ /* 0x010fe20000000033 */
[C---:B------:R-:W-:Y:S02]  /*49f0*/  FFMA R51, R37.reuse, R41, R60 ;  /* 0x0000002925337223 */ /* 0x040fe4000000003c */
[C---:B------:R-:W-:Y:S01]  /*4a00*/  FFMA R59, R37.reuse, R21, R56 ;  /* 0x00000015253b7223 */ /* 0x040fe20000000038 */
        /* <DEDUP_REMOVED lines=35> */
[----:B------:R-:W-:Y:S01]  /*4c40*/  LDS.128 R56, [R13+0x290] ;  /* 0x000290000d387984 */ /* 0x000fe20000000c00 */
[C---:B------:R-:W-:Y:S01]  /*4c50*/  FFMA R33, R65.reuse, R33, R32 ;  /* 0x0000002141217223 */ /* 0x040fe20000000020 */
[----:B------:R-:W-:Y:S01]  /*4c60*/  FFMA R41, R65, R41, R40 ;  /* 0x0000002941297223 */ /* 0x000fe20000000028 */
[C---:B------:R-:W-:Y:S01]  /*4c70*/  FFMA R22, R66.reuse, R22, R21 ;  /* 0x0000001642167223 */ /* 0x040fe20000000015 */
[----:B------:R-:W1:Y:S01]  /*4c80*/  LDS.128 R60, [R16.X4+UR5+0x90] ;  /* 0x00009005103c7984 */ /* 0x000e620008004c00 */
[C---:B------:R-:W-:Y:S01]  /*4c90*/  FFMA R20, R31.reuse, R27, R30 ;  /* 0x0000001b1f147223 */ /* 0x040fe2000000001e */
[C---:B------:R-:W-:Y:S01]  /*4ca0*/  FFMA R73, R31.reuse, R43, R73 ;  /* 0x0000002b1f497223 */ /* 0x040fe20000000049 */
[C---:B------:R-:W-:Y:S01]  /*4cb0*/  FFMA R21, R31.reuse, R35, R29 ;  /* 0x000000231f157223 */ /* 0x040fe2000000001d */
[----:B------:R-:W2:Y:S01]  /*4cc0*/  LDS.128 R44, [R13+0x490] ;  /* 0x000490000d2c7984 */ /* 0x000ea20000000c00 */
[----:B------:R-:W-:Y:S01]  /*4cd0*/  FFMA R24, R31, R23, R28 ;  /* 0x000000171f187223 */ /* 0x000fe2000000001c */
[C---:B------:R-:W-:Y:S01]  /*4ce0*/  FFMA R34, R66.reuse, R34, R33 ;  /* 0x0000002242227223 */ /* 0x040fe20000000021 */
[C---:B------:R-:W-:Y:S01]  /*4cf0*/  FFMA R42, R66.reuse, R42, R41 ;  /* 0x0000002a422a7223 */ /* 0x040fe20000000029 */
[----:B------:R-:W3:Y:S01]  /*4d00*/  LDS.128 R48, [R13+0x90] ;  /* 0x000090000d307984 */ /* 0x000ee20000000c00 */
[----:B------:R-:W-:Y:S01]  /*4d10*/  FFMA R66, R66, R26, R25 ;  /* 0x0000001a42427223 */ /* 0x000fe20000000019 */
[C---:B------:R-:W-:Y:S01]  /*4d20*/  FFMA R25, R71.reuse, R27, R70 ;  /* 0x0000001b47197223 */ /* 0x040fe20000000046 */
[C---:B------:R-:W-:Y:S01]  /*4d30*/  FFMA R26, R71.reuse, R43, R69 ;  /* 0x0000002b471a7223 */ /* 0x040fe20000000045 */
[----:B------:R-:W4:Y:S01]  /*4d40*/  LDS.128 R52, [R13+0x690] ;  /* 0x000690000d347984 */ /* 0x000f220000000c00 */
[C---:B------:R-:W-:Y:S01]  /*4d50*/  FFMA R32, R71.reuse, R35, R68 ;  /* 0x0000002347207223 */ /* 0x040fe20000000044 */
[----:B------:R-:W-:Y:S01]  /*4d60*/  FFMA R74, R71, R23, R74 ;  /* 0x00000017474a7223 */ /* 0x000fe2000000004a */
[-C--:B------:R-:W-:Y:S01]  /*4d70*/  FFMA R38, R39, R27.reuse, R38 ;  /* 0x0000001b27267223 */ /* 0x080fe20000000026 */
[----:B------:R-:W5:Y:S01]  /*4d80*/  LDS.128 R28, [R16.X4+UR5+0x290] ;  /* 0x00029005101c7984 */ /* 0x000f620008004c00 */
        /* <DEDUP_REMOVED lines=214> */
[-C--:B------:R-:W-:Y:S01]  /*5af0*/  FFMA R58, R59, R51.reuse, R58 ;  /* 0x000000333b3a7223 */ /* 0x080fe2000000003a */
        /* <DEDUP_REMOVED lines=429> */
[-C--:B------:R-:W-:Y:S01]  /*75d0*/  FFMA R58, R59, R51.reuse, R58 ;  /* 0x000000333b3a7223 */ /* 0x080fe2000000003a */
[----:B------:R-:W4:Y:S01]  /*75e0*/  LDS.128 R32, [R16.X4+UR5+0x720] ;  /* 0x0007200510207984 */ /* 0x000f220008004c00 */
[C---:B------:R-:W-:Y:S01]  /*75f0*/  FFMA R46, R71.reuse, R51, R70 ;  /* 0x00000033472e7223 */ /* 0x040fe20000000046 */
[C---:B------:R-:W-:Y:S01]  /*7600*/  FFMA R50, R71.reuse, R63, R69 ;  /* 0x0000003f47327223 */ /* 0x040fe20000000045 */
[C---:B------:R-:W-:Y:S01]  /*7610*/  FFMA R52, R71.reuse, R55, R68 ;  /* 0x0000003747347223 */ /* 0x040fe20000000044 */
[----:B------:R-:W5:Y:S01]  /*7620*/  LDS.128 R28, [R13+0x320] ;  /* 0x000320000d1c7984 */ /* 0x000f620000000c00 */
[----:B------:R-:W-:Y:S01]  /*7630*/  FFMA R59, R71, R47, R74 ;  /* 0x0000002f473b7223 */ /* 0x000fe2000000004a */
[C---:B------:R-:W-:Y:S01]  /*7640*/  FFMA R51, R67.reuse, R51, R66 ;  /* 0x0000003343337223 */ /* 0x040fe20000000042 */
[C---:B------:R-:W-:Y:S01]  /*7650*/  FFMA R62, R67.reuse, R63, R62 ;  /* 0x0000003f433e7223 */ /* 0x040fe2000000003e */
[----:B------:R-:W5:Y:S01]  /*7660*/  LDS.128 R68, [R13+0x520] ;  /* 0x000520000d447984 */ /* 0x000f620000000c00 */
[C---:B------:R-:W-:Y:S01]  /*7670*/  FFMA R55, R67.reuse, R55, R54 ;  /* 0x0000003743377223 */ /* 0x040fe20000000036 */
[----:B------:R-:W-:-:S02]  /*7680*/  FFMA R47, R67, R47, R48 ;  /* 0x0000002f432f7223 */ /* 0x000fc40000000030 */
[----:B------:R-:W5:Y:S01]  /*7690*/  LDS.128 R64, [R13+0x720] ;  /* 0x000720000d407984 */ /* 0x000f620000000c00 */
[-C--:B-1----:R-:W-:Y:S01]  /*76a0*/  FFMA R72, R20, R36.reuse, R72 ;  /* 0x0000002414487223 */ /* 0x082fe20000000048 */
[-C--:B--2---:R-:W-:Y:S01]  /*76b0*/  FFMA R48, R40, R36.reuse, R53 ;  /* 0x0000002428307223 */ /* 0x084fe20000000035 */
[----:B---3--:R-:W-:-:S03]  /*76c0*/  FFMA R54, R24, R36, R59 ;  /* 0x0000002418367223 */ /* 0x008fc6000000003b */
[-C--:B------:R-:W-:Y:S01]  /*76d0*/  FFMA R53, R41, R37.reuse, R48 ;  /* 0x0000002529357223 */ /* 0x080fe20000000030 */
[----:B----4-:R-:W-:Y:S01]  /*76e0*/  FFMA R36, R32, R36, R47 ;  /* 0x0000002420247223 */ /* 0x010fe2000000002f */
[-C--:B------:R-:W-:Y:S02]  /*76f0*/  FFMA R47, R21, R37.reuse, R72 ;  /* 0x00000025152f7223 */ /* 0x080fe40000000048 */
[----:B------:R-:W-:Y:S01]  /*7700*/  FFMA R72, R42, R38, R53 ;  /* 0x000000262a487223 */ /* 0x000fe20000000035 */
[-C--:B------:R-:W-:Y:S01]  /*7710*/  FFMA R59, R25, R37.reuse, R54 ;  /* 0x00000025193b7223 */ /* 0x080fe20000000036 */
[-C--:B-----5:R-:W-:Y:S01]  /*7720*/  FFMA R56, R20, R28.reuse, R56 ;  /* 0x0000001c14387223 */ /* 0x0a0fe20000000038 */
        /* <DEDUP_REMOVED lines=24> */
[----:B------:R-:W-:Y:S01]  /*78b0*/  FFMA R37, R26, R38, R59 ;  /* 0x000000261a257223 */ /* 0x000fe2000000003b */
[-C--:B------:R-:W-:Y:S01]  /*78c0*/  FFMA R68, R22, R70.reuse, R45 ;  /* 0x0000004616447223 */ /* 0x080fe2000000002d */
[-C--:B------:R-:W-:Y:S01]  /*78d0*/  FFMA R69, R42, R70.reuse, R47 ;  /* 0x000000462a457223 */ /* 0x080fe2000000002f */
[----:B------:R-:W-:Y:S01]  /*78e0*/  FFMA R74, R26, R70, R49 ;  /* 0x000000461a4a7223 */ /* 0x000fe20000000031 */
[----:B------:R-:W-:Y:S01]  /*78f0*/  FFMA R32, R32, R64, R51 ;  /* 0x0000004020207223 */ /* 0x000fe20000000033 */
[C---:B------:R-:W-:Y:S01]  /*7900*/  FFMA R38, R34.reuse, R38, R61 ;  /* 0x0000002622267223 */ /* 0x040fe2000000003d */
[----:B------:R-:W-:Y:S01]  /*7910*/  FFMA R70, R34, R70, R53 ;  /* 0x0000004622467223 */ /* 0x000fe20000000035 */
[-C--:B------:R-:W-:Y:S01]  /*7920*/  FFMA R21, R21, R65.reuse, R58 ;  /* 0x0000004115157223 */ /* 0x080fe2000000003a */
[-C--:B------:R-:W-:Y:S01]  /*7930*/  FFMA R41, R41, R65.reuse, R44 ;  /* 0x0000004129297223 */ /* 0x080fe2000000002c */
[-C--:B------:R-:W-:Y:S01]  /*7940*/  FFMA R25, R25, R65.reuse, R46 ;  /* 0x0000004119197223 */ /* 0x080fe2000000002e */
[----:B------:R-:W-:Y:S01]  /*7950*/  LDS.128 R60, [R16.X4+UR5+0x130] ;  /* 0x00013005103c7984 */ /* 0x000fe20008004c00 */
[----:B------:R-:W-:Y:S01]  /*7960*/  FFMA R33, R33, R65, R32 ;  /* 0x0000004121217223 */ /* 0x000fe20000000020 */
[-C--:B------:R-:W-:Y:S01]  /*7970*/  FFMA R32, R22, R66.reuse, R21 ;  /* 0x0000004216207223 */ /* 0x080fe20000000015 */
[-C--:B------:R-:W-:Y:S01]  /*7980*/  FFMA R73, R23, R31.reuse, R73 ;  /* 0x0000001f17497223 */ /* 0x080fe20000000049 */
[----:B------:R-:W1:Y:S01]  /*7990*/  LDS.128 R56, [R13+0x330] ;  /* 0x000330000d387984 */ /* 0x000e620000000c00 */
[-C--:B------:R-:W-:Y:S01]  /*79a0*/  FFMA R24, R43, R31.reuse, R28 ;  /* 0x0000001f2b187223 */ /* 0x080fe2000000001c */
[-C--:B------:R-:W-:Y:S01]  /*79b0*/  FFMA R22, R27, R31.reuse, R29 ;  /* 0x0000001f1b167223 */ /* 0x080fe2000000001d */
[----:B------:R-:W-:Y:S01]  /*79c0*/  FFMA R21, R35, R31, R30 ;  /* 0x0000001f23157223 */ /* 0x000fe2000000001e */
[----:B------:R-:W2:Y:S01]  /*79d0*/  LDS.128 R48, [R13+0x530] ;  /* 0x000530000d307984 */ /* 0x000ea20000000c00 */
[-C--:B------:R-:W-:Y:S01]  /*79e0*/  FFMA R26, R26, R66.reuse, R25 ;  /* 0x000000421a1a7223 */ /* 0x080fe20000000019 */
[-C--:B------:R-:W-:Y:S01]  /*79f0*/  FFMA R34, R34, R66.reuse, R33 ;  /* 0x0000004222227223 */ /* 0x080fe20000000021 */
[-C--:B------:R-:W-:Y:S01]  /*7a00*/  FFMA R36, R23, R39.reuse, R36 ;  /* 0x0000002717247223 */ /* 0x080fe20000000024 */
[----:B------:R-:W3:Y:S01]  /*7a10*/  LDS.128 R52, [R13+0x130] ;  /* 0x000130000d347984 */ /* 0x000ee20000000c00 */
[-C--:B------:R-:W-:Y:S01]  /*7a20*/  FFMA R20, R43, R39.reuse, R72 ;  /* 0x000000272b147223 */ /* 0x080fe20000000048 */
[-C--:B------:R-:W-:Y:S01]  /*7a30*/  FFMA R37, R27, R39.reuse, R37 ;  /* 0x000000271b257223 */ /* 0x080fe20000000025 */
[----:B------:R-:W-:Y:S01]  /*7a40*/  FFMA R38, R35, R39, R38 ;  /* 0x0000002723267223 */ /* 0x000fe20000000026 */
        /* <DEDUP_REMOVED lines=16> */
[----:B---3--:R-:W-:Y:S01]  /*7b50*/  FFMA R36, R60, R52, R36 ;  /* 0x000000343c247223 */ /* 0x008fe20000000024 */
[C---:B------:R-:W-:Y:S02]  /*7b60*/  FFMA R27, R61.reuse, R49, R40 ;  /* 0x000000313d1b7223 */ /* 0x040fe40000000028 */
[----:B------:R-:W-:Y:S01]  /*7b70*/  FFMA R72, R62, R58, R35 ;  /* 0x0000003a3e487223 */ /* 0x000fe20000000023 */
[----:B----4-:R-:W-:Y:S01]  /*7b80*/  FFMA R60, R60, R44, R23 ;  /* 0x0000002c3c3c7223 */ /* 0x010fe20000000017 */
[----:B------:R-:W-:Y:S02]  /*7b90*/  FFMA R39, R61, R53, R36 ;  /* 0x000000353d277223 */ /* 0x000fe40000000024 */
        /* <DEDUP_REMOVED lines=62> */
[----:B------:R-:W-:-:S03]  /*7f80*/  FFMA R61, R63, R55, R61 ;  /* 0x000000373f3d7223 */ /* 0x000fc6000000003d */
        /* <DEDUP_REMOVED lines=259> */
[----:B------:R-:W-:Y:S01]  /*8fc0*/  FFMA R48, R64, R48, R23 ;  /* 0x0000003040307223 */ /* 0x000fe20000000017 */
[----:B------:R-:W-:Y:S01]  /*8fd0*/  LDS.128 R36, [R16.X4+UR5+0x180] ;  /* 0x0001800510247984 */ /* 0x000fe20008004c00 */
[C---:B------:R-:W-:Y:S01]  /*8fe0*/  FFMA R46, R66.reuse, R46, R45 ;  /* 0x0000002e422e7223 */ /* 0x040fe2000000002d */
[----:B------:R-:W-:Y:S01]  /*8ff0*/  FFMA R44, R31, R51, R30 ;  /* 0x000000331f2c7223 */ /* 0x000fe2000000001e */
        /* <DEDUP_REMOVED lines=8> */
[----:B------:R-:W-:Y:S01]  /*9080*/  FFMA R66, R66, R50, R49 ;  /* 0x0000003242427223 */ /* 0x000fe20000000031 */
[----:B------:R-:W3:Y:S01]  /*9090*/  LDS.128 R24, [R13+0x180] ;  /* 0x000180000d187984 */ /* 0x000ee20000000c00 */
[C---:B------:R-:W-:Y:S01]  /*90a0*/  FFMA R49, R71.reuse, R51, R70 ;  /* 0x0000003347317223 */ /* 0x040fe20000000046 */
[C---:B------:R-:W-:Y:S01]  /*90b0*/  FFMA R50, R71.reuse, R47, R69 ;  /* 0x0000002f47327223 */ /* 0x040fe20000000045 */
[C---:B------:R-:W-:Y:S01]  /*90c0*/  FFMA R52, R71.reuse, R59, R68 ;  /* 0x0000003b47347223 */ /* 0x040fe20000000044 */
[----:B------:R-:W4:Y:S01]  /*90d0*/  LDS.128 R20, [R13+0x780] ;  /* 0x000780000d147984 */ /* 0x000f220000000c00 */
[----:B------:R-:W-:Y:S01]  /*90e0*/  FFMA R74, R71, R55, R74 ;  /* 0x00000037474a7223 */ /* 0x000fe2000000004a */
[-C--:B------:R-:W-:Y:S01]  /*90f0*/  FFMA R62, R63, R51.reuse, R62 ;  /* 0x000000333f3e7223 */ /* 0x080fe2000000003e */
[C---:B------:R-:W-:Y:S01]  /*9100*/  FFMA R51, R67.reuse, R51, R66 ;  /* 0x0000003343337223 */ /* 0x040fe20000000042 */
[----:B------:R-:W5:Y:S01]  /*9110*/  LDS.128 R28, [R16.X4+UR5+0x380] ;  /* 0x00038005101c7984 */ /* 0x000f620008004c00 */
[C---:B------:R-:W-:Y:S01]  /*9120*/  FFMA R46, R67.reuse, R47, R46 ;  /* 0x0000002f432e7223 */ /* 0x040fe2000000002e */
[C---:B------:R-:W-:Y:S01]  /*9130*/  FFMA R58, R67.reuse, R59, R58 ;  /* 0x0000003b433a7223 */ /* 0x040fe2000000003a */
[----:B------:R-:W-:Y:S01]  /*9140*/  FFMA R54, R67, R55, R54 ;  /* 0x0000003743367223 */ /* 0x000fe20000000036 */
        /* <DEDUP_REMOVED lines=312> */
[C---:B------:R-:W-:Y:S01]  /*a4d0*/  FFMA R52, R68.reuse, R24, R52 ;  /* 0x0000001844347223 */ /* 0x040fe20000000034 */
[----:B------:R-:W-:Y:S01]  /*a4e0*/  FFMA R73, R29, R33, R46 ;  /* 0x000000211d497223 */ /* 0x000fe2000000002e */
[C---:B------:R-:W-:Y:S01]  /*a4f0*/  FFMA R74, R68.reuse, R32, R74 ;  /* 0x00000020444a7223 */ /* 0x040fe2000000004a */
[----:B------:R-:W-:Y:S01]  /*a500*/  FFMA R44, R68, R40, R49 ;  /* 0x00000028442c7223 */ /* 0x000fe20000000031 */
[----:B------:R-:W-:Y:S01]  /*a510*/  FFMA R29, R30, R26, R53 ;  /* 0x0000001a1e1d7223 */ /* 0x000fe20000000035 */
[----:B------:R-:W-:Y:S01]  /*a520*/  FFMA R48, R68, R20, R48 ;  /* 0x0000001444307223 */ /* 0x000fe20000000030 */
[----:B------:R-:W-:Y:S01]  /*a530*/  FFMA R28, R30, R42, R51 ;  /* 0x0000002a1e1c7223 */ /* 0x000fe20000000033 */
[C---:B------:R-:W-:Y:S01]  /*a540*/  FFMA R53, R69.reuse, R25, R52 ;  /* 0x0000001945357223 */ /* 0x040fe20000000034 */
[C---:B------:R-:W-:Y:S01]  /*a550*/  FFMA R54, R64.reuse, R24, R54 ;  /* 0x0000001840367223 */ /* 0x040fe20000000036 */
[C---:B------:R-:W-:Y:S01]  /*a560*/  FFMA R58, R64.reuse, R32, R58 ;  /* 0x00000020403a7223 */ /* 0x040fe2000000003a */
[----:B------:R-:W-:Y:S01]  /*a570*/  FFMA R50, R64, R40, R50 ;  /* 0x0000002840327223 */ /* 0x000fe20000000032 */
[----:B------:R-:W-:Y:S01]  /*a580*/  FFMA R73, R30, R34, R73 ;  /* 0x000000221e497223 */ /* 0x000fe20000000049 */
[C---:B------:R-:W-:Y:S01]  /*a590*/  FFMA R51, R69.reuse, R33, R74 ;  /* 0x0000002145337223 */ /* 0x040fe2000000004a */
[C---:B------:R-:W-:Y:S01]  /*a5a0*/  FFMA R49, R69.reuse, R41, R44 ;  /* 0x0000002945317223 */ /* 0x040fe2000000002c */
[----:B------:R-:W-:Y:S01]  /*a5b0*/  FFMA R20, R64, R20, R47 ;  /* 0x0000001440147223 */ /* 0x000fe2000000002f */
[----:B------:R-:W-:Y:S01]  /*a5c0*/  FFMA R30, R30, R22, R45 ;  /* 0x000000161e1e7223 */ /* 0x000fe2000000002d */
[----:B------:R-:W-:Y:S01]  /*a5d0*/  FFMA R45, R69, R21, R48 ;  /* 0x00000015452d7223 */ /* 0x000fe20000000030 */
[C---:B------:R-:W-:Y:S01]  /*a5e0*/  FFMA R25, R65.reuse, R25, R54 ;  /* 0x0000001941197223 */ /* 0x040fe20000000036 */
[C---:B------:R-:W-:Y:S01]  /*a5f0*/  FFMA R33, R65.reuse, R33, R58 ;  /* 0x0000002141217223 */ /* 0x040fe2000000003a */
[C---:B------:R-:W-:Y:S01]  /*a600*/  FFMA R41, R65.reuse, R41, R50 ;  /* 0x0000002941297223 */ /* 0x040fe20000000032 */
[C---:B------:R-:W-:Y:S01]  /*a610*/  FFMA R68, R70.reuse, R26, R53 ;  /* 0x0000001a46447223 */ /* 0x040fe20000000035 */
[----:B------:R-:W-:Y:S01]  /*a620*/  FFMA R21, R65, R21, R20 ;  /* 0x0000001541157223 */ /* 0x000fe20000000014 */
[C---:B------:R-:W-:Y:S01]  /*a630*/  FFMA R69, R70.reuse, R34, R51 ;  /* 0x0000002246457223 */ /* 0x040fe20000000033 */
[C---:B------:R-:W-:Y:S01]  /*a640*/  FFMA R74, R70.reuse, R42, R49 ;  /* 0x0000002a464a7223 */ /* 0x040fe20000000031 */
[----:B------:R-:W-:Y:S01]  /*a650*/  LDS.128 R60, [R16.X4+UR5+0x1d0] ;  /* 0x0001d005103c7984 */ /* 0x000fe20008004c00 */
[----:B------:R-:W-:Y:S01]  /*a660*/  FFMA R70, R70, R22, R45 ;  /* 0x0000001646467223 */ /* 0x000fe2000000002d */
[C---:B------:R-:W-:Y:S01]  /*a670*/  FFMA R26, R66.reuse, R26, R25 ;  /* 0x0000001a421a7223 */ /* 0x040fe20000000019 */
[C---:B------:R-:W-:Y:S01]  /*a680*/  FFMA R34, R66.reuse, R34, R33 ;  /* 0x0000002242227223 */ /* 0x040fe20000000021 */
[----:B------:R-:W1:Y:S01]  /*a690*/  LDS.128 R56, [R13+0x1d0] ;  /* 0x0001d0000d387984 */ /* 0x000e620000000c00 */
[C---:B------:R-:W-:Y:S01]  /*a6a0*/  FFMA R42, R66.reuse, R42, R41 ;  /* 0x0000002a422a7223 */ /* 0x040fe20000000029 */
[----:B------:R-:W-:Y:S01]  /*a6b0*/  FFMA R66, R66, R22, R21 ;  /* 0x0000001642427223 */ /* 0x000fe20000000015 */
[C---:B------:R-:W-:Y:S01]  /*a6c0*/  FFMA R20, R31.reuse, R23, R30 ;  /* 0x000000171f147223 */ /* 0x040fe2000000001e */
[----:B------:R-:W2:Y:S01]  /*a6d0*/  LDS.128 R52, [R16.X4+UR5+0x3d0] ;  /* 0x0003d00510347984 */ /* 0x000ea20008004c00 */
[C---:B------:R-:W-:Y:S01]  /*a6e0*/  FFMA R21, R31.reuse, R43, R28 ;  /* 0x0000002b1f157223 */ /* 0x040fe2000000001c */
[C---:B------:R-:W-:Y:S01]  /*a6f0*/  FFMA R73, R31.reuse, R35, R73 ;  /* 0x000000231f497223 */ /* 0x040fe20000000049 */
[----:B------:R-:W-:Y:S01]  /*a700*/  FFMA R25, R31, R27, R29 ;  /* 0x0000001b1f197223 */ /* 0x000fe2000000001d */
[----:B------:R-:W3:Y:S01]  /*a710*/  LDS.128 R48, [R16.X4+UR5+0x5d0] ;  /* 0x0005d00510307984 */ /* 0x000ee20008004c00 */
[C---:B------:R-:W-:Y:S01]  /*a720*/  FFMA R22, R71.reuse, R23, R70 ;  /* 0x0000001747167223 */ /* 0x040fe20000000046 */
[C---:B------:R-:W-:Y:S01]  /*a730*/  FFMA R74, R71.reuse, R43, R74 ;  /* 0x0000002b474a7223 */ /* 0x040fe2000000004a */
[C---:B------:R-:W-:Y:S01]  /*a740*/  FFMA R24, R71.reuse, R35, R69 ;  /* 0x0000002347187223 */ /* 0x040fe20000000045 */
[----:B------:R-:W4:Y:S01]  /*a750*/  LDS.128 R44, [R16.X4+UR5+0x7d0] ;  /* 0x0007d005102c7984 */ /* 0x000f220008004c00 */
[----:B------:R-:W-:Y:S01]  /*a760*/  FFMA R33, R71, R27, R68 ;  /* 0x0000001b47217223 */ /* 0x000fe20000000044 */
[C---:B------:R-:W-:Y:S01]  /*a770*/  FFMA R36, R39.reuse, R35, R36 ;  /* 0x0000002327247223 */ /* 0x040fe20000000024 */
[C---:B------:R-:W-:Y:S01]  /*a780*/  FFMA R72, R39.reuse, R27, R72 ;  /* 0x0000001b27487223 */ /* 0x040fe20000000048 */
[----:B------:R-:W5:Y:S01]  /*a790*/  LDS.128 R28, [R13+0x3d0] ;  /* 0x0003d0000d1c7984 */ /* 0x000f620000000c00 */
[-C--:B------:R-:W-:Y:S01]  /*a7a0*/  FFMA R38, R39, R23.reuse, R38 ;  /* 0x0000001727267223 */ /* 0x080fe20000000026 */
[C---:B------:R-:W-:Y:S01]  /*a7b0*/  FFMA R23, R67.reuse, R23, R66 ;  /* 0x0000001743177223 */ /* 0x040fe20000000042 */
[C---:B------:R-:W-:Y:S01]  /*a7c0*/  FFMA R42, R67.reuse, R43, R42 ;  /* 0x0000002b432a7223 */ /* 0x040fe2000000002a */
[----:B------:R-:W5:Y:S01]  /*a7d0*/  LDS.128 R68, [R13+0x5d0] ;  /* 0x0005d0000d447984 */ /* 0x000f620000000c00 */
[C---:B------:R-:W-:Y:S01]  /*a7e0*/  FFMA R35, R67.reuse, R35, R34 ;  /* 0x0000002343237223 */ /* 0x040fe20000000022 */
[----:B------:R-:W-:Y:S01]  /*a7f0*/  FFMA R27, R67, R27, R26 ;  /* 0x0000001b431b7223 */ /* 0x000fe2000000001a */
[----:B------:R-:W-:Y:S01]  /*a800*/  FFMA R37, R39, R43, R37 ;  /* 0x0000002b27257223 */ /* 0x000fe20000000025 */
[----:B------:R-:W5:Y:S01]  /*a810*/  LDS.128 R64, [R13+0x7d0] ;  /* 0x0007d0000d407984 */ /* 0x000f620000000c00 */
[-C--:B-1----:R-:W-:Y:S01]  /*a820*/  FFMA R72, R60, R56.reuse, R72 ;  /* 0x000000383c487223 */ /* 0x082fe20000000048 */
[----:B--2---:R-:W-:-:S03]  /*a830*/  FFMA R26, R52, R56, R25 ;  /* 0x00000038341a7223 */ /* 0x004fc60000000019 */
[----:B------:R-:W-:Y:S01]  /*a840*/  FFMA R25, R61, R57, R72 ;  /* 0x000000393d197223 */ /* 0x000fe20000000048 */
[----:B---3--:R-:W-:-:S03]  /*a850*/  FFMA R32, R48, R56, R33 ;  /* 0x0000003830207223 */ /* 0x008fc60000000021 */
[----:B------:R-:W-:Y:S01]  /*a860*/  FFMA R72, R62, R58, R25 ;  /* 0x0000003a3e487223 */ /* 0x000fe20000000019 */
[----:B----4-:R-:W-:Y:S01]  /*a870*/  FFMA R56, R44, R56, R27 ;  /* 0x000000382c387223 */ /* 0x010fe2000000001b */
[-C--:B------:R-:W-:Y:S01]  /*a880*/  FFMA R27, R53, R57.reuse, R26 ;  /* 0x00000039351b7223 */ /* 0x080fe2000000001a */
[----:B------:R-:W-:Y:S01]  /*a890*/  FFMA R33, R49, R57, R32 ;  /* 0x0000003931217223 */ /* 0x000fe20000000020 */
[----:B------:R-:W-:Y:S01]  /*a8a0*/  FFMA R72, R63, R59, R72 ;  /* 0x0000003b3f487223 */ /* 0x000fe20000000048 */
[-C--:B-----5:R-:W-:Y:S01]  /*a8b0*/  FFMA R36, R60, R28.reuse, R36 ;  /* 0x0000001c3c247223 */ /* 0x0a0fe20000000024 */
[-C--:B------:R-:W-:Y:S01]  /*a8c0*/  FFMA R26, R52, R28.reuse, R73 ;  /* 0x0000001c341a7223 */ /* 0x080fe20000000049 */
[-C--:B------:R-:W-:Y:S01]  /*a8d0*/  FFMA R24, R48, R28.reuse, R24 ;  /* 0x0000001c30187223 */ /* 0x080fe20000000018 */
[----:B------:R-:W-:Y:S01]  /*a8e0*/  FFMA R28, R44, R28, R35 ;  /* 0x0000001c2c1c7223 */ /* 0x000fe20000000023 */
[----:B------:R-:W-:Y:S01]  /*a8f0*/  FFMA R39, R45, R57, R56 ;  /* 0x000000392d277223 */ /* 0x000fe20000000038 */
        /* <DEDUP_REMOVED lines=27> */
[----:B------:R-:W-:Y:S01]  /*aab0*/  LDS.128 R32, [R13+0x3e0] ;  /* 0x0003e0000d207984 */ /* 0x000fe20000000c00 */
[----:B------:R-:W-:Y:S01]  /*aac0*/  FFMA R38, R60, R64, R38 ;  /* 0x000000403c267223 */ /* 0x000fe20000000026 */
[----:B------:R-:W-:Y:S01]  /*aad0*/  FFMA R58, R46, R58, R39 ;  /* 0x0000003a2e3a7223 */ /* 0x000fe20000000027 */
[-C--:B------:R-:W-:Y:S01]  /*aae0*/  FFMA R45, R45, R65.reuse, R44 ;  /* 0x000000412d2d7223 */ /* 0x080fe2000000002c */
[----:B------:R-:W1:Y:S01]  /*aaf0*/  LDS.128 R20, [R16.X4+UR5+0x1e0] ;  /* 0x0001e00510147984 */ /* 0x000e620008004c00 */
[----:B------:R-:W-:Y:S01]  /*ab00*/  FFMA R61, R61, R65, R38 ;  /* 0x000000413d3d7223 */ /* 0x000fe20000000026 */
[-C--:B------:R-:W-:Y:S01]  /*ab10*/  FFMA R54, R54, R66.reuse, R53 ;  /* 0x0000004236367223 */ /* 0x080fe20000000035 */
[-C--:B------:R-:W-:Y:S01]  /*ab20*/  FFMA R50, R50, R66.reuse, R49 ;  /* 0x0000004232327223 */ /* 0x080fe20000000031 */
[----:B------:R-:W2:Y:S01]  /*ab30*/  LDS.128 R24, [R13+0x5e0] ;  /* 0x0005e0000d187984 */ /* 0x000ea20000000c00 */
[-C--:B------:R-:W-:Y:S01]  /*ab40*/  FFMA R62, R62, R66.reuse, R61 ;  /* 0x000000423e3e7223 */ /* 0x080fe2000000003d */
[----:B------:R-:W-:Y:S01]  /*ab50*/  FFMA R66, R46, R66, R45 ;  /* 0x000000422e427223 */ /* 0x000fe2000000002d */
[----:B------:R-:W-:Y:S01]  /*ab60*/  FFMA R46, R55, R59, R56 ;  /* 0x0000003b372e7223 */ /* 0x000fe20000000038 */
[----:B------:R-:W3:Y:S01]  /*ab70*/  LDS.128 R36, [R13+0x1e0] ;  /* 0x0001e0000d247984 */ /* 0x000ee20000000c00 */
[-C--:B------:R-:W-:Y:S01]  /*ab80*/  FFMA R56, R63, R31.reuse, R28 ;  /* 0x0000001f3f387223 */ /* 0x080fe2000000001c */
[-C--:B------:R-:W-:Y:S01]  /*ab90*/  FFMA R49, R55, R31.reuse, R29 ;  /* 0x0000001f37317223 */ /* 0x080fe2000000001d */
[-C--:B------:R-:W-:Y:S01]  /*aba0*/  FFMA R73, R51, R31.reuse, R73 ;  /* 0x0000001f33497223 */ /* 0x080fe20000000049 */
[----:B------:R-:W4:Y:S01]  /*abb0*/  LDS.128 R40, [R13+0x7e0] ;  /* 0x0007e0000d287984 */ /* 0x000f220000000c00 */
[----:B------:R-:W-:Y:S01]  /*abc0*/  FFMA R48, R47, R31, R30 ;  /* 0x0000001f2f307223 */ /* 0x000fe2000000001e */
[C---:B------:R-:W-:Y:S01]  /*abd0*/  FFMA R68, R63.reuse, R71, R68 ;  /* 0x000000473f447223 */ /* 0x040fe20000000044 */
[----:B------:R-:W-:Y:S01]  /*abe0*/  FFMA R63, R63, R67, R62 ;  /* 0x000000433f3f7223 */ /* 0x000fe2000000003e */
[----:B------:R-:W5:Y:S01]  /*abf0*/  LDS.128 R28, [R16.X4+UR5+0x3e0] ;  /* 0x0003e005101c7984 */ /* 0x000f620008004c00 */
[-C--:B------:R-:W-:Y:S01]  /*ac00*/  FFMA R45, R51, R59.reuse, R57 ;  /* 0x0000003b332d7223 */ /* 0x080fe20000000039 */
[----:B------:R-:W-:Y:S01]  /*ac10*/  FFMA R44, R47, R59, R58 ;  /* 0x0000003b2f2c7223 */ /* 0x000fe2000000003a */
[C---:B------:R-:W-:Y:S01]  /*ac20*/  FFMA R69, R55.reuse, R71, R69 ;  /* 0x0000004737457223 */ /* 0x040fe20000000045 */
[----:B------:R-:W-:Y:S01]  /*ac30*/  FFMA R60, R55, R67, R54 ;  /* 0x00000043373c7223 */ /* 0x000fe20000000036 */
[-C--:B------:R-:W-:Y:S01]  /*ac40*/  FFMA R70, R47, R71.reuse, R70 ;  /* 0x000000472f467223 */ /* 0x080fe20000000046 */
[----:B------:R-:W5:Y:S01]  /*ac50*/  LDS.128 R52, [R16.X4+UR5+0x5e0] ;  /* 0x0005e00510347984 */ /* 0x000f620008004c00 */
[C---:B------:R-:W-:Y:S01]  /*ac60*/  FFMA R74, R51.reuse, R71, R74 ;  /* 0x00000047334a7223 */ /* 0x040fe2000000004a */
[-C--:B------:R-:W-:Y:S01]  /*ac70*/  FFMA R50, R51, R67.reuse, R50 ;  /* 0x0000004333327223 */ /* 0x080fe20000000032 */
[----:B------:R-:W-:Y:S01]  /*ac80*/  FFMA R47, R47, R67, R66 ;  /* 0x000000432f2f7223 */ /* 0x000fe20000000042 */
[----:B-1----:R-:W-:-:S02]  /*ac90*/  FFMA R62, R20, R32, R56 ;  /* 0x00000020143e7223 */ /* 0x002fc40000000038 */
[----:B------:R-:W1:Y:S01]  /*aca0*/  LDS.128 R56, [R16.X4+UR5+0x7e0] ;  /* 0x0007e00510387984 */ /* 0x000e620008004c00 */
[C---:B--2---:R-:W-:Y:S01]  /*acb0*/  FFMA R68, R20.reuse, R24, R68 ;  /* 0x0000001814447223 */ /* 0x044fe20000000044 */
[C---:B------:R-:W-:Y:S01]  /*acc0*/  FFMA R51, R21.reuse, R33, R62 ;  /* 0x0000002115337223 */ /* 0x040fe2000000003e */
[----:B---3--:R-:W-:Y:S02]  /*acd0*/  FFMA R72, R20, R36, R72 ;  /* 0x0000002414487223 */ /* 0x008fe40000000048 */
[C---:B------:R-:W-:Y:S01]  /*ace0*/  FFMA R67, R21.reuse, R25, R68 ;  /* 0x0000001915437223 */ /* 0x040fe20000000044 */
[----:B------:R-:W-:Y:S01]  /*acf0*/  FFMA R66, R22, R34, R51 ;  /* 0x0000002216427223 */ /* 0x000fe20000000033 */
[----:B----4-:R-:W-:Y:S01]  /*ad00*/  FFMA R20, R20, R40, R63 ;  /* 0x0000002814147223 */ /* 0x010fe2000000003f */
[C---:B------:R-:W-:Y:S01]  /*ad10*/  FFMA R61, R21.reuse, R37, R72 ;  /* 0x00000025153d7223 */ /* 0x040fe20000000048 */
[C---:B------:R-:W-:Y:S02]  /*ad20*/  FFMA R67, R22.reuse, R26, R67 ;  /* 0x0000001a16437223 */ /* 0x040fe40000000043 */
[----:B------:R-:W-:Y:S01]  /*ad30*/  FFMA R65, R21, R41, R20 ;  /* 0x0000002915417223 */ /* 0x000fe20000000014 */
[----:B------:R-:W-:Y:S01]  /*ad40*/  FFMA R64, R22, R38, R61 ;  /* 0x0000002616407223 */ /* 0x000fe2000000003d */
[C---:B-----5:R-:W-:Y:S01]  /*ad50*/  FFMA R20, R28.reuse, R32, R49 ;  /* 0x000000201c147223 */ /* 0x060fe20000000031 */
[----:B------:R-:W-:Y:S01]  /*ad60*/  FFMA R46, R28, R36, R46 ;  /* 0x000000241c2e7223 */ /* 0x000fe2000000002e */
        /* <DEDUP_REMOVED lines=21> */
[----:B------:R-:W-:Y:S01]  /*aec0*/  FFMA R30, R54, R26, R45 ;  /* 0x0000001a361e7223 */ /* 0x000fe2000000002d */
[C---:B-1----:R-:W-:Y:S01]  /*aed0*/  FFMA R44, R56.reuse, R36, R44 ;  /* 0x00000024382c7223 */ /* 0x042fe2000000002c */
[----:B------:R-:W-:Y:S01]  /*aee0*/  FFMA R36, R23, R39, R64 ;  /* 0x0000002717247223 */ /* 0x000fe20000000040 */
[C---:B------:R-:W-:Y:S01]  /*aef0*/  FFMA R70, R56.reuse, R24, R70 ;  /* 0x0000001838467223 */ /* 0x040fe20000000046 */
[----:B------:R-:W2:Y:S01]  /*af00*/  LDL R64, [R1] ;  /* 0x0000000001407983 */ /* 0x000ea20000100800 */
[----:B------:R-:W-:Y:S01]  /*af10*/  FFMA R48, R56, R32, R48 ;  /* 0x0000002038307223 */ /* 0x000fe20000000030 */
[----:B------:R-:W-:Y:S01]  /*af20*/  FFMA R54, R54, R42, R53 ;  /* 0x0000002a36367223 */ /* 0x000fe20000000035 */
[C---:B------:R-:W-:Y:S01]  /*af30*/  FFMA R53, R57.reuse, R25, R70 ;  /* 0x0000001939357223 */ /* 0x040fe20000000046 */
[----:B------:R-:W-:Y:S01]  /*af40*/  FFMA R40, R56, R40, R47 ;  /* 0x0000002838287223 */ /* 0x000fe2000000002f */
[C---:B------:R-:W-:Y:S01]  /*af50*/  FFMA R25, R57.reuse, R33, R48 ;  /* 0x0000002139197223 */ /* 0x040fe20000000030 */
[----:B------:R-:W-:Y:S01]  /*af60*/  FFMA R37, R57, R37, R44 ;  /* 0x0000002539257223 */ /* 0x000fe2000000002c */
[----:B------:R-:W-:Y:S01]  /*af70*/  LDS.128 R60, [R13+0x3f0] ;  /* 0x0003f0000d3c7984 */ /* 0x000fe20000000c00 */
[----:B------:R-:W-:Y:S01]  /*af80*/  IADD3 R52, P0, R78, UR6, RZ ;  /* 0x000000064e347c10 */ /* 0x000fe2000ff1e0ff */
[----:B------:R-:W-:Y:S01]  /*af90*/  FFMA R26, R58, R26, R53 ;  /* 0x0000001a3a1a7223 */ /* 0x000fe20000000035 */
[----:B------:R-:W-:Y:S01]  /*afa0*/  IADD3 R15, R15, 0x1, RZ ;  /* 0x000000010f0f7810 */ /* 0x000fe20007ffe0ff */
[----:B------:R-:W1:Y:S01]  /*afb0*/  LDS.128 R44, [R16.X4+UR5+0x1f0] ;  /* 0x0001f005102c7984 */ /* 0x000e620008004c00 */
[----:B------:R-:W-:Y:S01]  /*afc0*/  IADD3 R14, R14, 0x80, RZ ;  /* 0x000000800e0e7810 */ /* 0x000fe20007ffe0ff */
[----:B------:R-:W-:Y:S01]  /*afd0*/  FFMA R41, R57, R41, R40 ;  /* 0x0000002939297223 */ /* 0x000fe20000000028 */
[----:B------:R-:W-:Y:S01]  /*afe0*/  FFMA R56, R23, R35, R66 ;  /* 0x0000002317387223 */ /* 0x000fe20000000042 */
[----:B------:R-:W3:Y:S04]  /*aff0*/  LDS.128 R48, [R16.X4+UR5+0x3f0] ;  /* 0x0003f00510307984 */ /* 0x000ee80008004c00 */
[----:B------:R-:W4:Y:S04]  /*b000*/  LDS.128 R68, [R16.X4+UR5+0x5f0] ;  /* 0x0005f00510447984 */ /* 0x000f280008004c00 */
[----:B------:R-:W5:Y:S01]  /*b010*/  LDS.128 R72, [R16.X4+UR5+0x7f0] ;  /* 0x0007f00510487984 */ /* 0x000f620008004c00 */
[----:B------:R-:W-:Y:S01]  /*b020*/  IADD3.X R53, R77, UR7, RZ, P0, !PT ;  /* 0x000000074d357c10 */ /* 0x000fe200087fe4ff */
[C---:B------:R-:W-:Y:S01]  /*b030*/  FFMA R25, R58.reuse, R34, R25 ;  /* 0x000000223a197223 */ /* 0x040fe20000000019 */
[----:B------:R-:W-:Y:S01]  /*b040*/  ISETP.GE.AND P1, PT, R15, 0x4, PT ;  /* 0x000000040f00780c */ /* 0x000fe20003f26270 */
[----:B------:R-:W-:Y:S01]  /*b050*/  FFMA R24, R58, R38, R37 ;  /* 0x000000263a187223 */ /* 0x000fe20000000025 */
[----:B------:R-:W-:Y:S01]  /*b060*/  ISETP.GE.U32.AND P0, PT, R14, R124, PT ;  /* 0x0000007c0e00720c */ /* 0x000fe20003f06070 */
[C---:B------:R-:W-:Y:S01]  /*b070*/  FFMA R38, R23.reuse, R27, R67 ;  /* 0x0000001b17267223 */ /* 0x040fe20000000043 */
[----:B------:R-:W-:Y:S01]  /*b080*/  FFMA R32, R23, R43, R65 ;  /* 0x0000002b17207223 */ /* 0x000fe20000000041 */
[----:B------:R-:W-:Y:S01]  /*b090*/  SEL R15, R15, RZ, !P1 ;  /* 0x000000ff0f0f7207 */ /* 0x000fe20004800000 */
[----:B------:R-:W-:Y:S01]  /*b0a0*/  FFMA R42, R58, R42, R41 ;  /* 0x0000002a3a2a7223 */ /* 0x000fe20000000029 */
[-C--:B------:R-:W-:Y:S01]  /*b0b0*/  FFMA R21, R31, R35.reuse, R21 ;  /* 0x000000231f157223 */ /* 0x080fe20000000015 */
[-C--:B------:R-:W-:Y:S01]  /*b0c0*/  FFMA R23, R55, R35.reuse, R28 ;  /* 0x0000002337177223 */ /* 0x080fe2000000001c */
[----:B------:R-:W-:Y:S01]  /*b0d0*/  FFMA R25, R59, R35, R25 ;  /* 0x000000233b197223 */ /* 0x000fe20000000019 */
[-C--:B------:R-:W-:Y:S01]  /*b0e0*/  FFMA R33, R31, R43.reuse, R121 ;  /* 0x0000002b1f217223 */ /* 0x080fe20000000079 */
[C---:B------:R-:W-:Y:S01]  /*b0f0*/  FFMA R34, R55.reuse, R43, R54 ;  /* 0x0000002b37227223 */ /* 0x040fe20000000036 */
[----:B------:R-:W-:Y:S01]  /*b100*/  FFMA R41, R55, R27, R30 ;  /* 0x0000001b37297223 */ /* 0x000fe2000000001e */
[----:B------:R-:W-:Y:S01]  /*b110*/  LEA R57, R15, R0, 0xf ;  /* 0x000000000f397211 */ /* 0x000fe200078e78ff */
[-C--:B------:R-:W-:Y:S01]  /*b120*/  FFMA R37, R31, R39.reuse, R20 ;  /* 0x000000271f257223 */ /* 0x080fe20000000014 */
[----:B------:R-:W-:Y:S01]  /*b130*/  FFMA R55, R55, R39, R22 ;  /* 0x0000002737377223 */ /* 0x000fe20000000016 */
[----:B------:R-:W-:Y:S01]  /*b140*/  FFMA R43, R59, R43, R42 ;  /* 0x0000002b3b2b7223 */ /* 0x000fe2000000002a */
[-C--:B------:R-:W-:Y:S01]  /*b150*/  FFMA R40, R31, R27.reuse, R29 ;  /* 0x0000001b1f287223 */ /* 0x080fe2000000001d */
[C---:B------:R-:W-:Y:S01]  /*b160*/  FFMA R42, R59.reuse, R27, R26 ;  /* 0x0000001b3b2a7223 */ /* 0x040fe2000000001a */
[----:B------:R-:W-:Y:S01]  /*b170*/  FFMA R39, R59, R39, R24 ;  /* 0x000000273b277223 */ /* 0x000fe20000000018 */
[----:B------:R-:W-:Y:S01]  /*b180*/  ULDC.64 UR10, c[0x0][0x118] ;  /* 0x00004600000a7ab9 */ /* 0x000fe20000000a00 */
[----:B------:R-:W-:Y:S01]  /*b190*/  LDS.128 R28, [R13+0x7f0] ;  /* 0x0007f0000d1c7984 */ /* 0x000fe20000000c00 */
[-C--:B-1----:R-:W-:Y:S01]  /*b1a0*/  FFMA R56, R44, R60.reuse, R56 ;  /* 0x0000003c2c387223 */ /* 0x082fe20000000038 */
[-C--:B---3--:R-:W-:Y:S01]  /*b1b0*/  FFMA R35, R48, R60.reuse, R21 ;  /* 0x0000003c30237223 */ /* 0x088fe20000000015 */
[----:B----4-:R-:W-:-:S02]  /*b1c0*/  FFMA R54, R68, R60, R23 ;  /* 0x0000003c44367223 */ /* 0x010fc40000000017 */
[----:B------:R-:W-:Y:S01]  /*b1d0*/  LDS.128 R20, [R13+0x1f0] ;  /* 0x0001f0000d147984 */ /* 0x000fe20000000c00 */
[----:B-----5:R-:W-:-:S03]  /*b1e0*/  FFMA R60, R72, R60, R25 ;  /* 0x0000003c483c7223 */ /* 0x020fc60000000019 */
[----:B------:R-:W1:Y:S04]  /*b1f0*/  LDS.128 R24, [R13+0x5f0] ;  /* 0x0005f0000d187984 */ /* 0x000e680000000c00 */
[----:B------:R-:W-:Y:S06]  /*b200*/  BAR.SYNC 0x0 ;  /* 0x0000000000007b1d */ /* 0x000fec0000000000 */
[----:B------:R-:W-:Y:S01]  /*b210*/  @!PT LDS RZ, [RZ] ;  /* 0x00000000fffff984 */ /* 0x000fe20000000800 */
[----:B------:R-:W-:Y:S01]  /*b220*/  @!PT LDS RZ, [RZ] ;  /* 0x00000000fffff984 */ /* 0x000fe20000000800 */
[----:B------:R-:W-:Y:S01]  /*b230*/  @!PT LDS RZ, [RZ] ;  /* 0x00000000fffff984 */ /* 0x000fe20000000800 */
[----:B------:R3:W-:Y:S01]  /*b240*/  LDGSTS.E.BYPASS.128 [R57], [R52.64], !P0 ;  /* 0x0000000034397fae */ /* 0x0007e2000c101c4a */
[----:B------:R-:W-:-:S02]  /*b250*/  LEA R59, R15, R2, 0xf ;  /* 0x000000020f3b7211 */ /* 0x000fc400078e78ff */
[----:B---3--:R-:W-:-:S04]  /*b260*/  IADD3 R52, P1, R80, UR6, RZ ;  /* 0x0000000650347c10 */ /* 0x008fc8000ff3e0ff */
[----:B------:R-:W-:-:S05]  /*b270*/  IADD3.X R53, R79, UR7, RZ, P1, !PT ;  /* 0x000000074f357c10 */ /* 0x000fca0008ffe4ff */
[----:B------:R3:W-:Y:S01]  /*b280*/  LDGSTS.E.BYPASS.128 [R59], [R52.64], !P0 ;  /* 0x00000000343b7fae */ /* 0x0007e2000c101c4a */
[----:B------:R-:W-:Y:S02]  /*b290*/  LEA R65, R15, R3, 0xf ;  /* 0x000000030f417211 */ /* 0x000fe400078e78ff */
        /* <DEDUP_REMOVED lines=53> */
[----:B------:R-:W-:Y:S02]  /*b5f0*/  IADD3.X R53, R107, UR7, RZ, P1, !PT ;  /* 0x000000076b357c10 */ /* 0x000fe40008ffe4ff */
[----:B------:R-:W-:-:S03]  /*b600*/  LEA R13, R15, 0x20000, 0xe ;  /* 0x000200000f0d7811 */ /* 0x000fc600078e70ff */
[----:B------:R3:W-:Y:S01]  /*b610*/  LDGSTS.E.BYPASS.128 [R65], [R52.64], !P0 ;  /* 0x0000000034417fae */ /* 0x0007e2000c101c4a */
[----:B------:R-:W-:-:S03]  /*b620*/  IADD3 R57, R0, R13, RZ ;  /* 0x0000000d00397210 */ /* 0x000fc60007ffe0ff */
[----:B------:R-:W0:Y:S01]  /*b630*/  LDGDEPBAR ;  /* 0x00000000000079af */ /* 0x000e220000000000 */
[----:B---3--:R-:W-:-:S04]  /*b640*/  IADD3 R52, P1, R110, UR6, RZ ;  /* 0x000000066e347c10 */ /* 0x008fc8000ff3e0ff */
[----:B------:R-:W-:-:S05]  /*b650*/  IADD3.X R53, R109, UR7, RZ, P1, !PT ;  /* 0x000000076d357c10 */ /* 0x000fca0008ffe4ff */
[----:B------:R3:W-:Y:S01]  /*b660*/  LDGSTS.E.BYPASS.128 [R57], [R52.64], !P0 ;  /* 0x0000000034397fae */ /* 0x0007e2000c101c4a */
[----:B------:R-:W-:Y:S02]  /*b670*/  IADD3 R59, R2, R13, RZ ;  /* 0x0000000d023b7210 */ /* 0x000fe40007ffe0ff */
[----:B---3--:R-:W-:-:S04]  /*b680*/  IADD3 R52, P1, R112, UR6, RZ ;  /* 0x0000000670347c10 */ /* 0x008fc8000ff3e0ff */
[----:B------:R-:W-:Y:S01]  /*b690*/  IADD3.X R53, R111, UR7, RZ, P1, !PT ;  /* 0x000000076f357c10 */ /* 0x000fe20008ffe4ff */
[----:B------:R-:W-:-:S04]  /*b6a0*/  FFMA R56, R45, R61, R56 ;  /* 0x0000003d2d387223 */ /* 0x000fc80000000038 */
[----:B------:R3:W-:Y:S01]  /*b6b0*/  LDGSTS.E.BYPASS.128 [R59], [R52.64], !P0 ;  /* 0x00000000343b7fae */ /* 0x0007e2000c101c4a */
[-C--:B------:R-:W-:Y:S01]  /*b6c0*/  FFMA R35, R49, R61.reuse, R35 ;  /* 0x0000003d31237223 */ /* 0x080fe20000000023 */
[-C--:B------:R-:W-:Y:S01]  /*b6d0*/  FFMA R54, R69, R61.reuse, R54 ;  /* 0x0000003d45367223 */ /* 0x080fe20000000036 */
[----:B------:R-:W-:Y:S01]  /*b6e0*/  FFMA R60, R73, R61, R60 ;  /* 0x0000003d493c7223 */ /* 0x000fe2000000003c */
[----:B------:R-:W-:Y:S02]  /*b6f0*/  IADD3 R61, R3, R13, RZ ;  /* 0x0000000d033d7210 */ /* 0x000fe40007ffe0ff */
[----:B---3--:R-:W-:-:S04]  /*b700*/  IADD3 R52, P1, R114, UR6, RZ ;  /* 0x0000000672347c10 */ /* 0x008fc8000ff3e0ff */
[----:B------:R-:W-:-:S05]  /*b710*/  IADD3.X R53, R113, UR7, RZ, P1, !PT ;  /* 0x0000000771357c10 */ /* 0x000fca0008ffe4ff */
[----:B------:R3:W-:Y:S01]  /*b720*/  LDGSTS.E.BYPASS.128 [R61], [R52.64], !P0 ;  /* 0x00000000343d7fae */ /* 0x0007e2000c101c4a */
        /* <DEDUP_REMOVED lines=12> */
[----:B------:R-:W-:Y:S01]  /*b7f0*/  IADD3 R121, R7, R13, RZ ;  /* 0x0000000d07797210 */ /* 0x000fe20007ffe0ff */
[----:B-1----:R-:W-:Y:S01]  /*b800*/  FFMA R38, R44, R24, R38 ;  /* 0x000000182c267223 */ /* 0x002fe20000000026 */
[----:B---3--:R-:W-:-:S04]  /*b810*/  IADD3 R52, P1, R123, UR6, RZ ;  /* 0x000000067b347c10 */ /* 0x008fc8000ff3e0ff */
[----:B------:R-:W-:Y:S01]  /*b820*/  IADD3.X R53, R122, UR7, RZ, P1, !PT ;  /* 0x000000077a357c10 */ /* 0x000fe20008ffe4ff */
[-C--:B------:R-:W-:Y:S01]  /*b830*/  FFMA R40, R48, R24.reuse, R40 ;  /* 0x0000001830287223 */ /* 0x080fe20000000028 */
[----:B------:R-:W-:-:S03]  /*b840*/  FFMA R42, R72, R24, R42 ;  /* 0x00000018482a7223 */ /* 0x000fc6000000002a */
[----:B------:R1:W-:Y:S01]  /*b850*/  LDGSTS.E.BYPASS.128 [R121], [R52.64], !P0 ;  /* 0x0000000034797fae */ /* 0x0003e2000c101c4a */
[-C--:B------:R-:W-:Y:S01]  /*b860*/  FFMA R58, R50, R62.reuse, R35 ;  /* 0x0000003e323a7223 */ /* 0x080fe20000000023 */
[-C--:B------:R-:W-:Y:S01]  /*b870*/  FFMA R35, R45, R25.reuse, R38 ;  /* 0x000000192d237223 */ /* 0x080fe20000000026 */
[-C--:B------:R-:W-:Y:S01]  /*b880*/  FFMA R56, R46, R62.reuse, R56 ;  /* 0x0000003e2e387223 */ /* 0x080fe20000000038 */
[-C--:B------:R-:W-:Y:S01]  /*b890*/  FFMA R54, R70, R62.reuse, R54 ;  /* 0x0000003e46367223 */ /* 0x080fe20000000036 */
[----:B------:R-:W-:Y:S01]  /*b8a0*/  FFMA R60, R74, R62, R60 ;  /* 0x0000003e4a3c7223 */ /* 0x000fe2000000003c */
[----:B-1----:R-:W-:Y:S01]  /*b8b0*/  FFMA R52, R68, R24, R41 ;  /* 0x0000001844347223 */ /* 0x002fe20000000029 */
[-C--:B------:R-:W-:Y:S01]  /*b8c0*/  FFMA R41, R49, R25.reuse, R40 ;  /* 0x0000001931297223 */ /* 0x080fe20000000028 */
[----:B--2---:R-:W-:Y:S02]  /*b8d0*/  IADD3 R24, P1, R64, UR6, RZ ;  /* 0x0000000640187c10 */ /* 0x004fe4000ff3e0ff */
[-C--:B------:R-:W-:Y:S01]  /*b8e0*/  FFMA R59, R69, R25.reuse, R52 ;  /* 0x00000019453b7223 */ /* 0x080fe20000000034 */
[----:B------:R-:W-:Y:S01]  /*b8f0*/  FFMA R25, R73, R25, R42 ;  /* 0x0000001949197223 */ /* 0x000fe2000000002a */
[----:B------:R-:W-:Y:S01]  /*b900*/  FFMA R61, R51, R63, R58 ;  /* 0x0000003f333d7223 */ /* 0x000fe2000000003a */
[-C--:B------:R-:W-:Y:S01]  /*b910*/  FFMA R66, R46, R26.reuse, R35 ;  /* 0x0000001a2e427223 */ /* 0x080fe20000000023 */
[-C--:B------:R-:W-:Y:S01]  /*b920*/  FFMA R62, R50, R26.reuse, R41 ;  /* 0x0000001a323e7223 */ /* 0x080fe20000000029 */
[-C--:B------:R-:W-:Y:S01]  /*b930*/  FFMA R58, R70, R26.reuse, R59 ;  /* 0x0000001a463a7223 */ /* 0x080fe2000000003b */
[----:B------:R-:W-:Y:S01]  /*b940*/  FFMA R26, R74, R26, R25 ;  /* 0x0000001a4a1a7223 */ /* 0x000fe20000000019 */
[----:B------:R-:W-:-:S02]  /*b950*/  IADD3 R41, R8, R13, RZ ;  /* 0x0000000d08297210 */ /* 0x000fc40007ffe0ff */
[----:B------:R-:W-:-:S05]  /*b960*/  IADD3.X R25, R125, UR7, RZ, P1, !PT ;  /* 0x000000077d197c10 */ /* 0x000fca0008ffe4ff */
[----:B------:R1:W-:Y:S04]  /*b970*/  LDGSTS.E.BYPASS.128 [R41], [R24.64], !P0 ;  /* 0x0000000018297fae */ /* 0x0003e8000c101c4a */
[----:B------:R-:W0:Y:S01]  /*b980*/  LDGDEPBAR ;  /* 0x00000000000079af */ /* 0x000e220000000000 */
[----:B------:R-:W-:Y:S01]  /*b990*/  FFMA R57, R71, R63, R54 ;  /* 0x0000003f47397223 */ /* 0x000fe20000000036 */
[-C--:B------:R-:W-:Y:S01]  /*b9a0*/  FFMA R54, R75, R27.reuse, R26 ;  /* 0x0000001b4b367223 */ /* 0x080fe2000000001a */
[----:B------:R-:W-:Y:S01]  /*b9b0*/  UIADD3 UR4, UR4, 0x1, URZ ;  /* 0x0000000104047890 */ /* 0x000fe2000fffe03f */
[----:B------:R-:W-:Y:S01]  /*b9c0*/  ISETP.GE.U32.AND P0, PT, R14, 0x6d0, PT ;  /* 0x000006d00e00780c */ /* 0x000fe20003f06070 */
        /* <DEDUP_REMOVED lines=8> */
[-C--:B------:R-:W-:Y:S01]  /*ba50*/  FFMA R66, R47, R27.reuse, R66 ;  /* 0x0000001b2f427223 */ /* 0x080fe20000000042 */
[-C--:B------:R-:W-:Y:S01]  /*ba60*/  FFMA R62, R51, R27.reuse, R62 ;  /* 0x0000001b333e7223 */ /* 0x080fe2000000003e */
[----:B------:R-:W-:Y:S01]  /*ba70*/  FFMA R58, R71, R27, R58 ;  /* 0x0000001b473a7223 */ /* 0x000fe2000000003a */
[----:B------:R-:W-:Y:S01]  /*ba80*/  UISETP.GE.AND UP0, UPT, UR4, 0x4, UPT ;  /* 0x000000040400788c */ /* 0x000fe2000bf06270 */
        /* <DEDUP_REMOVED lines=9> */
[----:B------:R-:W-:Y:S01]  /*bb20*/  FFMA R53, R75, R63, R60 ;  /* 0x0000003f4b357223 */ /* 0x000fe2000000003c */
[----:B------:R-:W-:Y:S01]  /*bb30*/  UIADD3 UR6, UP1, UR6, 0x200, URZ ;  /* 0x0000020006067890 */ /* 0x000fe2000ff3e03f */
[-C--:B------:R-:W-:Y:S01]  /*bb40*/  FFMA R64, R46, R22.reuse, R13 ;  /* 0x000000162e407223 */ /* 0x080fe2000000000d */
[----:B------:R-:W-:Y:S01]  /*bb50*/  USEL UR4, UR4, URZ, !UP0 ;  /* 0x0000003f04047287 */ /* 0x000fe2000c000000 */
[-C--:B------:R-:W-:Y:S01]  /*bb60*/  FFMA R60, R50, R22.reuse, R27 ;  /* 0x00000016323c7223 */ /* 0x080fe2000000001b */
[----:B------:R-:W-:Y:S01]  /*bb70*/  FFMA R56, R70, R22, R35 ;  /* 0x0000001646387223 */ /* 0x000fe20000000023 */
[-C--:B------:R-:W-:Y:S01]  /*bb80*/  FFMA R46, R46, R30.reuse, R45 ;  /* 0x0000001e2e2e7223 */ /* 0x080fe2000000002d */
[-C--:B------:R-:W-:Y:S01]  /*bb90*/  FFMA R50, R50, R30.reuse, R49 ;  /* 0x0000001e32327223 */ /* 0x080fe20000000031 */
[----:B------:R-:W-:Y:S01]  /*bba0*/  FFMA R70, R70, R30, R69 ;  /* 0x0000001e46467223 */ /* 0x000fe20000000045 */
[----:B------:R-:W-:Y:S01]  /*bbb0*/  FFMA R22, R74, R22, R21 ;  /* 0x000000164a167223 */ /* 0x000fe20000000015 */
[----:B------:R-:W-:-:S04]  /*bbc0*/  DEPBAR.LE SB0, 0x6 ;  /* 0x000081800000791a */ /* 0x000fc80000000000 */
[----:B------:R-:W-:Y:S01]  /*bbd0*/  FFMA R30, R74, R30, R29 ;  /* 0x0000001e4a1e7223 */ /* 0x000fe2000000001d */
[----:B------:R-:W-:Y:S02]  /*bbe0*/  UIADD3.X UR7, URZ, UR7, URZ, UP1, !UPT ;  /* 0x000000073f077290 */ /* 0x000fe40008ffe43f */
[----:B------:R-:W-:Y:S02]  /*bbf0*/  ULEA UR8, UR4, 0x20000, 0xe ;  /* 0x0002000004087891 */ /* 0x000fe4000f8e703f */
[----:B------:R-:W-:Y:S01]  /*bc00*/  USHF.L.U32 UR5, UR4, 0xf, URZ ;  /* 0x0000000f04057899 */ /* 0x000fe2000800063f */
        /* <DEDUP_REMOVED lines=8> */
[----:B------:R-:W-:Y:S06]  /*bc90*/  BAR.SYNC 0x0 ;  /* 0x0000000000007b1d */ /* 0x000fec0000000000 */
[----:B-1----:R-:W-:Y:S01]  /*bca0*/  @P0 CALL.REL.NOINC `(.L_x_0) ;  /* 0x0000001000000944 */ /* 0x002fe20003c00000 */
[----:B------:R-:W-:Y:S05]  /*bcb0*/  BRA `(.L_x_1) ;  /* 0xffff682000007947 */ /* 0x000fea000383ffff */
.L_x_0:
[----:B------:R-:W2:Y:S01]  /*bcc0*/  LDL.LU R42, [R1+0x4] ;  /* 0x00000400012a7983 */ /* 0x000ea20000300800 */
[----:B------:R-:W-:-:S04]  /*bcd0*/  DEPBAR.LE SB0, 0x0 ;  /* 0x000080000000791a */ /* 0x000fc80000000000 */
[----:B------:R-:W3:Y:S01]  /*bce0*/  LDL.LU R40, [R1+0x8] ;  /* 0x0000080001287983 */ /* 0x000ee20000300800 */
[----:B------:R-:W-:-:S03]  /*bcf0*/  MOV R11, 0x4 ;  /* 0x00000004000b7802 */ /* 0x000fc60000000f00 */
[----:B------:R-:W1:Y:S04]  /*bd00*/  S2R R2, SR_TID.X ;  /* 0x0000000000027919 */ /* 0x000e680000002100 */
[----:B------:R-:W4:Y:S01]  /*bd10*/  S2R R121, SR_TID.X ;  /* 0x0000000000797919 */ /* 0x000f220000002100 */
[----:B-1----:R-:W-:Y:S02]  /*bd20*/  SHF.R.U32.HI R5, RZ, 0x3, R2 ;  /* 0x00000003ff057819 */ /* 0x002fe40000011602 */
[----:B------:R-:W-:Y:S02]  /*bd30*/  SHF.L.U32 R9, R2, 0x2, RZ ;  /* 0x0000000202097819 */ /* 0x000fe400000006ff */
[----:B----4-:R-:W-:Y:S02]  /*bd40*/  SHF.L.U32 R121, R121, 0x2, RZ ;  /* 0x0000000279797819 */ /* 0x010fe400000006ff */
[----:B------:R-:W-:-:S02]  /*bd50*/  SGXT.U32 R5, R5, 0x4 ;  /* 0x000000040505781a */ /* 0x000fc40000000000 */
[----:B------:R-:W-:-:S05]  /*bd60*/  LOP3.LUT R121, R121, 0x1c, RZ, 0xc0, !PT ;  /* 0x0000001c79797812 */ /* 0x000fca00078ec0ff */
[----:B------:R-:W-:Y:S01]  /*bd70*/  IMAD R3, R5, 0x90, R121 ;  /* 0x0000009005037824 */ /* 0x000fe200078e0279 */
[----:B------:R-:W-:Y:S06]  /*bd80*/  BAR.SYNC 0x0 ;  /* 0x0000000000007b1d */ /* 0x000fec0000000000 */
[----:B------:R-:W-:Y:S01]  /*bd90*/  SHF.L.U32 R0, R3, 0x2, RZ ;  /* 0x0000000203007819 */ /* 0x000fe200000006ff */
[----:B------:R-:W-:Y:S04]  /*bda0*/  STS.128 [R3.X4], R64 ;  /* 0x0000004003007388 */ /* 0x000fe80000004c00 */
[----:B------:R-:W-:Y:S01]  /*bdb0*/  IMAD R10, R5, -0x1b0, R0 ;  /* 0xfffffe50050a7824 */ /* 0x000fe200078e0200 */
[----:B------:R-:W-:Y:S04]  /*bdc0*/  STS.128 [R3.X4+0x90], R60 ;  /* 0x0000903c03007388 */ /* 0x000fe80000004c00 */
[----:B------:R-:W-:Y:S04]  /*bdd0*/  STS.128 [R3.X4+0x120], R56 ;  /* 0x0001203803007388 */ /* 0x000fe80000004c00 */
[----:B------:R-:W-:Y:S04]  /*bde0*/  STS.128 [R3.X4+0x1b0], R52 ;  /* 0x0001b03403007388 */ /* 0x000fe80000004c00 */
[----:B------:R-:W-:Y:S06]  /*bdf0*/  BAR.SYNC 0x0 ;  /* 0x0000000000007b1d */ /* 0x000fec0000000000 */
[----:B------:R-:W1:Y:S04]  /*be00*/  LDS.128 R20, [R10] ;  /* 0x000000000a147984 */ /* 0x000e680000000c00 */
[----:B------:R-:W4:Y:S04]  /*be10*/  LDS.128 R12, [R10+0x900] ;  /* 0x000900000a0c7984 */ /* 0x000f280000000c00 */
[----:B------:R-:W5:Y:S01]  /*be20*/  LDS.128 R16, [R10+0x1200] ;  /* 0x001200000a107984 */ /* 0x000f620000000c00 */
[----:B--2---:R-:W-:-:S04]  /*be30*/  LOP3.LUT R9, R42, 0x1c, R9, 0xf8, !PT ;  /* 0x0000001c2a097812 */ /* 0x004fc800078ef809 */
[----:B------:R-:W-:Y:S02]  /*be40*/  ISETP.GE.AND P0, PT, R9, 0x200, PT ;  /* 0x000002000900780c */ /* 0x000fe40003f06270 */
[C---:B---3--:R-:W-:Y:S02]  /*be50*/  LOP3.LUT R0, R40.reuse, 0x10, RZ, 0xfc, !PT ;  /* 0x0000001028007812 */ /* 0x048fe400078efcff */
[C---:B------:R-:W-:Y:S02]  /*be60*/  LOP3.LUT R2, R40.reuse, 0x20, RZ, 0xfc, !PT ;  /* 0x0000002028027812 */ /* 0x040fe400078efcff */
[C---:B------:R-:W-:Y:S02]  /*be70*/  LOP3.LUT R8, R40.reuse, 0x30, RZ, 0xfc, !PT ;  /* 0x0000003028087812 */ /* 0x040fe400078efcff */
[----:B------:R-:W-:Y:S02]  /*be80*/  ISETP.LT.AND P1, PT, R40, c[0x0][0x178], !P0 ;  /* 0x00005e0028007a0c */ /* 0x000fe40004721270 */
[----:B------:R-:W-:-:S02]  /*be90*/  ISETP.LT.AND P2, PT, R0, c[0x0][0x178], !P0 ;  /* 0x00005e0000007a0c */ /* 0x000fc40004741270 */
[----:B------:R-:W-:Y:S02]  /*bea0*/  ISETP.LT.AND P3, PT, R2, c[0x0][0x178], !P0 ;  /* 0x00005e0002007a0c */ /* 0x000fe40004761270 */
[-C--:B------:R-:W-:Y:S02]  /*beb0*/  LEA R3, R40, R9.reuse, 0x9 ;  /* 0x0000000928037211 */ /* 0x080fe400078e48ff */
[----:B------:R-:W-:Y:S02]  /*bec0*/  ISETP.LT.AND P0, PT, R8, c[0x0][0x178], !P0 ;  /* 0x00005e0008007a0c */ /* 0x000fe40004701270 */
[-C--:B------:R-:W-:Y:S02]  /*bed0*/  LEA R4, R0, R9.reuse, 0x9 ;  /* 0x0000000900047211 */ /* 0x080fe400078e48ff */
[----:B------:R-:W-:Y:S01]  /*bee0*/  LEA R6, R2, R9, 0x9 ;  /* 0x0000000902067211 */ /* 0x000fe200078e48ff */
[----:B------:R-:W-:-:S04]  /*bef0*/  IMAD.WIDE R2, R3, R11, c[0x0][0x170] ;  /* 0x00005c0003027625 */ /* 0x000fc800078e020b */
[-C--:B------:R-:W-:Y:S01]  /*bf00*/  IMAD.WIDE R4, R4, R11.reuse, c[0x0][0x170] ;  /* 0x00005c0004047625 */ /* 0x080fe200078e020b */
[----:B-1----:R1:W-:Y:S03]  /*bf10*/  @P1 STG.E.128 [R2.64], R20 ;  /* 0x0000001402001986 */ /* 0x0023e6000c101d0a */
[----:B------:R-:W-:Y:S01]  /*bf20*/  IMAD.WIDE R6, R6, R11, c[0x0][0x170] ;  /* 0x00005c0006067625 */ /* 0x000fe200078e020b */
[----:B----4-:R1:W-:Y:S04]  /*bf30*/  @P2 STG.E.128 [R4.64], R12 ;  /* 0x0000000c04002986 */ /* 0x0103e8000c101d0a */
[----:B-----5:R1:W-:Y:S01]  /*bf40*/  @P3 STG.E.128 [R6.64], R16 ;  /* 0x0000001006003986 */ /* 0x0203e2000c101d0a */
[----:B------:R-:W-:Y:S05]  /*bf50*/  @!P0 EXIT ;  /* 0x000000000000894d */ /* 0x000fea0003800000 */
[----:B-1----:R-:W1:Y:S01]  /*bf60*/  LDS.128 R4, [R10+0x1b00] ;  /* 0x001b00000a047984 */ /* 0x002e620000000c00 */
[----:B------:R-:W-:-:S05]  /*bf70*/  LEA R2, R8, R9, 0x9 ;  /* 0x0000000908027211 */ /* 0x000fca00078e48ff */
[----:B------:R-:W-:-:S05]  /*bf80*/  IMAD.WIDE R2, R2, R11, c[0x0][0x170] ;  /* 0x00005c0002027625 */ /* 0x000fca00078e020b */
[----:B-1----:R-:W-:Y:S01]  /*bf90*/  STG.E.128 [R2.64], R4 ;  /* 0x0000000402007986 */ /* 0x002fe2000c101d0a */
[----:B------:R-:W-:Y:S05]  /*bfa0*/  EXIT ;  /* 0x000000000000794d */ /* 0x000fea0003800000 */
.L_x_2:
[----:B------:R-:W-:-:S00]  /*bfb0*/  BRA `(.L_x_2) ;  /* 0xfffffff000007947 */ /* 0x000fc0000383ffff */
[----:B------:R-:W-:-:S00]  /*bfc0*/  NOP ;  /* 0x0000000000007918 */ /* 0x000fc00000000000 */
        /* <DEDUP_REMOVED lines=11> */
.L_x_3:


//--------------------- .nv.shared.triton_mm      --------------------------
	.section	.nv.shared.triton_mm,"aw",@nobits
	.align	16
